def attn_fwd(
    Q,
    K,
    V,
    Out,
    Lse,
    sm_scale,
    stride_qz,
    stride_qh,
    stride_qm,
    stride_qk,
    stride_kz,
    stride_kh,
    stride_kn,
    stride_kk,
    stride_vz,
    stride_vh,
    stride_vn,
    stride_vk,
    stride_oz,
    stride_oh,
    stride_om,
    stride_ok,
    seqlen_q,
    seqlen_k,
    BLOCK_M: tl.constexpr,
    BLOCK_N: tl.constexpr,
    HEAD_DIM: tl.constexpr,
    CAUSAL: tl.constexpr,
):
    start_m = tl.program_id(0)
    off_hz = tl.program_id(1)
    q_off = off_hz * stride_qh
    k_off = off_hz * stride_kh
    v_off = off_hz * stride_vh
    offs_m = start_m * BLOCK_M + tl.arange(0, BLOCK_M)
    offs_d = tl.arange(0, HEAD_DIM)
    offs_n = tl.arange(0, BLOCK_N)
    q_ptrs = Q + q_off + offs_m[:, None] * stride_qm + offs_d[None, :] * stride_qk
    k_ptrs = K + k_off + offs_d[:, None] * stride_kk + offs_n[None, :] * stride_kn
    v_ptrs = V + v_off + offs_n[:, None] * stride_vn + offs_d[None, :] * stride_vk
    m_i = tl.full([BLOCK_M], float("-inf"), dtype=tl.float32)
    l_i = tl.zeros([BLOCK_M], dtype=tl.float32) + 1.0
    acc = tl.zeros([BLOCK_M, HEAD_DIM], dtype=tl.float32)
    q = tl.load(q_ptrs)
    acc, l_i, m_i = _attn_fwd_inner(
        acc,
        l_i,
        m_i,
        q,
        k_ptrs,
        v_ptrs,
        sm_scale,
        stride_kn,
        stride_vn,
        start_m,
        seqlen_k,
        BLOCK_M,
        BLOCK_N,
        HEAD_DIM,
        CAUSAL,
    )
    acc = acc / l_i[:, None]
    lse = m_i + tl.math.log2(l_i) / 1.4426950408889634
    o_ptrs = (
        Out
        + off_hz * stride_oh
        + offs_m[:, None] * stride_om
        + offs_d[None, :] * stride_ok
    )
    tl.store(o_ptrs, acc.to(Out.dtype.element_ty))
    tl.store(Lse + off_hz * seqlen_q + offs_m, lse)

# config = {"BLOCK_M": 256, "BLOCK_N": 128, "HEAD_DIM": 64, "arch": "sm_90", "causal": false, "dtype": "fp16", "num_stages": 2, "num_warps": 16}
# arch = sm_90


// ===== COMPILED SASS (sm_90a) =====

	.target	sm_90a

	.elftype	@"ET_EXEC"


//--------------------- .note.nv.tkinfo           --------------------------
	.section	.note.nv.tkinfo,"",@"SHT_NOTE"
	.sectionflags	@"SHF_NOTE_NV_TKINFO"
	.tkinfo
        /*0018*/ 	.word	0x00000002
        /*0030*/ 	.string	""
        /*0030*/ 	.string	"ptxas"
        /*0030*/ 	.string	"Cuda compilation tools, release 13.0, V13.0.88"
        /*0030*/ 	.string	"Build cuda_13.0.r13.0/compiler.36424714_0"
        /*0030*/ 	.string	"-v  -suppress-debug-info  -lineinfo  -arch sm_90a "



//--------------------- .note.nv.cuinfo           --------------------------
	.section	.note.nv.cuinfo,"",@"SHT_NOTE"
	.sectionflags	@"SHF_NOTE_NV_CUINFO"
        /*0018*/ 	.short	0x0002
        /*001a*/ 	.short	0x005a
        /*001c*/ 	.short	0x0082
	.zero		2


//--------------------- .nv.info                  --------------------------
	.section	.nv.info,"",@"SHT_CUDA_INFO"
	.align	4


	//----- nvinfo : EIATTR_REGCOUNT
	.align		4
        /*0000*/ 	.byte	0x04, 0x2f
        /*0002*/ 	.short	(.L_2 - .L_1)
	.align		4
.L_1:
        /*0004*/ 	.word	index@(attn_fwd)
        /*0008*/ 	.word	0x00000080


	//----- nvinfo : EIATTR_FRAME_SIZE
	.align		4
.L_2:
        /*000c*/ 	.byte	0x04, 0x11
        /*000e*/ 	.short	(.L_4 - .L_3)
	.align		4
.L_3:
        /*0010*/ 	.word	index@(attn_fwd)
        /*0014*/ 	.word	0x00000198


	//----- nvinfo : EIATTR_MIN_STACK_SIZE
	.align		4
.L_4:
        /*0018*/ 	.byte	0x04, 0x12
        /*001a*/ 	.short	(.L_6 - .L_5)
	.align		4
.L_5:
        /*001c*/ 	.word	index@(attn_fwd)
        /*0020*/ 	.word	0x00000198
.L_6:


//--------------------- .nv.compat                --------------------------
	.section	.nv.compat,"",@"SHT_CUDA_COMPAT_INFO"
	.align	4
        /*0000*/ 	.byte	0x02, 0x09, 0x01, 0x00, 0x02, 0x02, 0x04, 0x00, 0x02, 0x05, 0x05, 0x00, 0x03, 0x07, 0x01, 0x01
        /*0010*/ 	.byte	0x02, 0x03, 0x00, 0x00, 0x02, 0x06, 0x01, 0x00, 0x04, 0x0b, 0x08, 0x00, 0x00, 0x00, 0x00, 0x00
        /*0020*/ 	.byte	0x00, 0x00, 0x00, 0x00


//--------------------- .nv.info.attn_fwd         --------------------------
	.section	.nv.info.attn_fwd,"",@"SHT_CUDA_INFO"
	.sectionflags	@""
	.align	4


	//----- nvinfo : EIATTR_CUDA_API_VERSION
	.align		4
        /*0000*/ 	.byte	0x04, 0x37
        /*0002*/ 	.short	(.L_8 - .L_7)
.L_7:
        /*0004*/ 	.word	0x00000082


	//----- nvinfo : EIATTR_KPARAM_INFO
	.align		4
.L_8:
        /*0008*/ 	.byte	0x04, 0x17
        /*000a*/ 	.short	(.L_10 - .L_9)
.L_9:
        /*000c*/ 	.word	0x00000000
        /*0010*/ 	.short	0x0019
        /*0012*/ 	.short	0x0080
        /*0014*/ 	.byte	0x00, 0xf4, 0x21, 0x00


	//----- nvinfo : EIATTR_KPARAM_INFO
	.align		4
.L_10:
        /*0018*/ 	.byte	0x04, 0x17
        /*001a*/ 	.short	(.L_12 - .L_11)
.L_11:
        /*001c*/ 	.word	0x00000000
        /*0020*/ 	.short	0x0018
        /*0022*/ 	.short	0x0078
        /*0024*/ 	.byte	0x00, 0xf4, 0x21, 0x00


	//----- nvinfo : EIATTR_KPARAM_INFO
	.align		4
.L_12:
        /*0028*/ 	.byte	0x04, 0x17
        /*002a*/ 	.short	(.L_14 - .L_13)
.L_13:
        /*002c*/ 	.word	0x00000000
        /*0030*/ 	.short	0x0017
        /*0032*/ 	.short	0x0070
        /*0034*/ 	.byte	0x00, 0xf0, 0x11, 0x00


	//----- nvinfo : EIATTR_KPARAM_INFO
	.align		4
.L_14:
        /*0038*/ 	.byte	0x04, 0x17
        /*003a*/ 	.short	(.L_16 - .L_15)
.L_15:
        /*003c*/ 	.word	0x00000000
        /*0040*/ 	.short	0x0016
        /*0042*/ 	.short	0x006c
        /*0044*/ 	.byte	0x00, 0xf0, 0x11, 0x00


	//----- nvinfo : EIATTR_KPARAM_INFO
	.align		4
.L_16:
        /*0048*/ 	.byte	0x04, 0x17
        /*004a*/ 	.short	(.L_18 - .L_17)
.L_17:
        /*004c*/ 	.word	0x00000000
        /*0050*/ 	.short	0x0015
        /*0052*/ 	.short	0x0068
        /*0054*/ 	.byte	0x00, 0xf0, 0x11, 0x00


	//----- nvinfo : EIATTR_KPARAM_INFO
	.align		4
.L_18:
        /*0058*/ 	.byte	0x04, 0x17
        /*005a*/ 	.short	(.L_20 - .L_19)
.L_19:
        /*005c*/ 	.word	0x00000000
        /*0060*/ 	.short	0x0014
        /*0062*/ 	.short	0x0064
        /*0064*/ 	.byte	0x00, 0xf0, 0x11, 0x00


	//----- nvinfo : EIATTR_KPARAM_INFO
	.align		4
.L_20:
        /*0068*/ 	.byte	0x04, 0x17
        /*006a*/ 	.short	(.L_22 - .L_21)
.L_21:
        /*006c*/ 	.word	0x00000000
        /*0070*/ 	.short	0x0013
        /*0072*/ 	.short	0x0060
        /*0074*/ 	.byte	0x00, 0xf0, 0x11, 0x00


	//----- nvinfo : EIATTR_KPARAM_INFO
	.align		4
.L_22:
        /*0078*/ 	.byte	0x04, 0x17
        /*007a*/ 	.short	(.L_24 - .L_23)
.L_23:
        /*007c*/ 	.word	0x00000000
        /*0080*/ 	.short	0x0012
        /*0082*/ 	.short	0x005c
        /*0084*/ 	.byte	0x00, 0xf0, 0x11, 0x00


	//----- nvinfo : EIATTR_KPARAM_INFO
	.align		4
.L_24:
        /*0088*/ 	.byte	0x04, 0x17
        /*008a*/ 	.short	(.L_26 - .L_25)
.L_25:
        /*008c*/ 	.word	0x00000000
        /*0090*/ 	.short	0x0011
        /*0092*/ 	.short	0x0058
        /*0094*/ 	.byte	0x00, 0xf0, 0x11, 0x00


	//----- nvinfo : EIATTR_KPARAM_INFO
	.align		4
.L_26:
        /*0098*/ 	.byte	0x04, 0x17
        /*009a*/ 	.short	(.L_28 - .L_27)
.L_27:
        /*009c*/ 	.word	0x00000000
        /*00a0*/ 	.short	0x0010
        /*00a2*/ 	.short	0x0054
        /*00a4*/ 	.byte	0x00, 0xf0, 0x11, 0x00


	//----- nvinfo : EIATTR_KPARAM_INFO
	.align		4
.L_28:
        /*00a8*/ 	.byte	0x04, 0x17
        /*00aa*/ 	.short	(.L_30 - .L_29)
.L_29:
        /*00ac*/ 	.word	0x00000000
        /*00b0*/ 	.short	0x000f
        /*00b2*/ 	.short	0x0050
        /*00b4*/ 	.byte	0x00, 0xf0, 0x11, 0x00


	//----- nvinfo : EIATTR_KPARAM_INFO
	.align		4
.L_30:
        /*00b8*/ 	.byte	0x04, 0x17
        /*00ba*/ 	.short	(.L_32 - .L_31)
.L_31:
        /*00bc*/ 	.word	0x00000000
        /*00c0*/ 	.short	0x000e
        /*00c2*/ 	.short	0x004c
        /*00c4*/ 	.byte	0x00, 0xf0, 0x11, 0x00


	//----- nvinfo : EIATTR_KPARAM_INFO
	.align		4
.L_32:
        /*00c8*/ 	.byte	0x04, 0x17
        /*00ca*/ 	.short	(.L_34 - .L_33)
.L_33:
        /*00cc*/ 	.word	0x00000000
        /*00d0*/ 	.short	0x000d
        /*00d2*/ 	.short	0x0048
        /*00d4*/ 	.byte	0x00, 0xf0, 0x11, 0x00


	//----- nvinfo : EIATTR_KPARAM_INFO
	.align		4
.L_34:
        /*00d8*/ 	.byte	0x04, 0x17
        /*00da*/ 	.short	(.L_36 - .L_35)
.L_35:
        /*00dc*/ 	.word	0x00000000
        /*00e0*/ 	.short	0x000c
        /*00e2*/ 	.short	0x0044
        /*00e4*/ 	.byte	0x00, 0xf0, 0x11, 0x00


	//----- nvinfo : EIATTR_KPARAM_INFO
	.align		4
.L_36:
        /*00e8*/ 	.byte	0x04, 0x17
        /*00ea*/ 	.short	(.L_38 - .L_37)
.L_37:
        /*00ec*/ 	.word	0x00000000
        /*00f0*/ 	.short	0x000b
        /*00f2*/ 	.short	0x0040
        /*00f4*/ 	.byte	0x00, 0xf0, 0x11, 0x00


	//----- nvinfo : EIATTR_KPARAM_INFO
	.align		4
.L_38:
        /*00f8*/ 	.byte	0x04, 0x17
        /*00fa*/ 	.short	(.L_40 - .L_39)
.L_39:
        /*00fc*/ 	.word	0x00000000
        /*0100*/ 	.short	0x000a
        /*0102*/ 	.short	0x003c
        /*0104*/ 	.byte	0x00, 0xf0, 0x11, 0x00


	//----- nvinfo : EIATTR_KPARAM_INFO
	.align		4
.L_40:
        /*0108*/ 	.byte	0x04, 0x17
        /*010a*/ 	.short	(.L_42 - .L_41)
.L_41:
        /*010c*/ 	.word	0x00000000
        /*0110*/ 	.short	0x0009
        /*0112*/ 	.short	0x0038
        /*0114*/ 	.byte	0x00, 0xf0, 0x11, 0x00


	//----- nvinfo : EIATTR_KPARAM_INFO
	.align		4
.L_42:
        /*0118*/ 	.byte	0x04, 0x17
        /*011a*/ 	.short	(.L_44 - .L_43)
.L_43:
        /*011c*/ 	.word	0x00000000
        /*0120*/ 	.short	0x0008
        /*0122*/ 	.short	0x0034
        /*0124*/ 	.byte	0x00, 0xf0, 0x11, 0x00


	//----- nvinfo : EIATTR_KPARAM_INFO
	.align		4
.L_44:
        /*0128*/ 	.byte	0x04, 0x17
        /*012a*/ 	.short	(.L_46 - .L_45)
.L_45:
        /*012c*/ 	.word	0x00000000
        /*0130*/ 	.short	0x0007
        /*0132*/ 	.short	0x0030
        /*0134*/ 	.byte	0x00, 0xf0, 0x11, 0x00


	//----- nvinfo : EIATTR_KPARAM_INFO
	.align		4
.L_46:
        /*0138*/ 	.byte	0x04, 0x17
        /*013a*/ 	.short	(.L_48 - .L_47)
.L_47:
        /*013c*/ 	.word	0x00000000
        /*0140*/ 	.short	0x0006
        /*0142*/ 	.short	0x002c
        /*0144*/ 	.byte	0x00, 0xf0, 0x11, 0x00


	//----- nvinfo : EIATTR_KPARAM_INFO
	.align		4
.L_48:
        /*0148*/ 	.byte	0x04, 0x17
        /*014a*/ 	.short	(.L_50 - .L_49)
.L_49:
        /*014c*/ 	.word	0x00000000
        /*0150*/ 	.short	0x0005
        /*0152*/ 	.short	0x0028
        /*0154*/ 	.byte	0x00, 0xf0, 0x11, 0x00


	//----- nvinfo : EIATTR_KPARAM_INFO
	.align		4
.L_50:
        /*0158*/ 	.byte	0x04, 0x17
        /*015a*/ 	.short	(.L_52 - .L_51)
.L_51:
        /*015c*/ 	.word	0x00000000
        /*0160*/ 	.short	0x0004
        /*0162*/ 	.short	0x0020
        /*0164*/ 	.byte	0x00, 0xf4, 0x21, 0x00


	//----- nvinfo : EIATTR_KPARAM_INFO
	.align		4
.L_52:
        /*0168*/ 	.byte	0x04, 0x17
        /*016a*/ 	.short	(.L_54 - .L_53)
.L_53:
        /*016c*/ 	.word	0x00000000
        /*0170*/ 	.short	0x0003
        /*0172*/ 	.short	0x0018
        /*0174*/ 	.byte	0x00, 0xf4, 0x21, 0x00


	//----- nvinfo : EIATTR_KPARAM_INFO
	.align		4
.L_54:
        /*0178*/ 	.byte	0x04, 0x17
        /*017a*/ 	.short	(.L_56 - .L_55)
.L_55:
        /*017c*/ 	.word	0x00000000
        /*0180*/ 	.short	0x0002
        /*0182*/ 	.short	0x0010
        /*0184*/ 	.byte	0x00, 0xf4, 0x21, 0x00


	//----- nvinfo : EIATTR_KPARAM_INFO
	.align		4
.L_56:
        /*0188*/ 	.byte	0x04, 0x17
        /*018a*/ 	.short	(.L_58 - .L_57)
.L_57:
        /*018c*/ 	.word	0x00000000
        /*0190*/ 	.short	0x0001
        /*0192*/ 	.short	0x0008
        /*0194*/ 	.byte	0x00, 0xf4, 0x21, 0x00


	//----- nvinfo : EIATTR_KPARAM_INFO
	.align		4
.L_58:
        /*0198*/ 	.byte	0x04, 0x17
        /*019a*/ 	.short	(.L_60 - .L_59)
.L_59:
        /*019c*/ 	.word	0x00000000
        /*01a0*/ 	.short	0x0000
        /*01a2*/ 	.short	0x0000
        /*01a4*/ 	.byte	0x00, 0xf4, 0x21, 0x00


	//----- nvinfo : EIATTR_SPARSE_MMA_MASK
	.align		4
.L_60:
        /*01a8*/ 	.byte	0x03, 0x50
        /*01aa*/ 	.short	0x0000


	//----- nvinfo : EIATTR_MAXREG_COUNT
	.align		4
        /*01ac*/ 	.byte	0x03, 0x1b
        /*01ae*/ 	.short	0x0080


	//----- nvinfo : EIATTR_NUM_BARRIERS
	.align		4
        /*01b0*/ 	.byte	0x02, 0x4c
        /*01b2*/ 	.byte	0x01
	.zero		1


	//----- nvinfo : EIATTR_ANNOTATIONS
	.align		4
        /*01b4*/ 	.byte	0x04, 0x55
        /*01b6*/ 	.short	(.L_62 - .L_61)


	//   ....[0]....
.L_61:
        /*01b8*/ 	.word	0x00000001
        /*01bc*/ 	.byte	0xa0, 0x11, 0x00, 0x00, 0x01, 0x00, 0x00, 0x00, 0x50, 0x12, 0x00, 0x00, 0x01, 0x00, 0x00, 0x00
        /* <DEDUP_REMOVED lines=66> */
        /*05ec*/ 	.byte	0x80, 0x46, 0x00, 0x00


	//----- nvinfo : EIATTR_MERCURY_ISA_VERSION
	.align		4
.L_62:
        /*05f0*/ 	.byte	0x03, 0x5f
        /*05f2*/ 	.short	0x0101


	//----- nvinfo : EIATTR_COOP_GROUP_MASK_REGIDS
	.align		4
        /*05f4*/ 	.byte	0x04, 0x29
        /*05f6*/ 	.short	(.L_64 - .L_63)


	//   ....[0]....
.L_63:
        /*05f8*/ 	.word	0xffffffff


	//   ....[1]....
        /*05fc*/ 	.word	0xffffffff


	//   ....[2]....
        /*0600*/ 	.word	0xffffffff


	//   ....[3]....
        /*0604*/ 	.word	0xffffffff


	//   ....[4]....
        /*0608*/ 	.word	0xffffffff


	//   ....[5]....
        /*060c*/ 	.word	0xffffffff


	//   ....[6]....
        /*0610*/ 	.word	0xffffffff


	//   ....[7]....
        /*0614*/ 	.word	0xffffffff


	//----- nvinfo : EIATTR_COOP_GROUP_INSTR_OFFSETS
	.align		4
.L_64:
        /*0618*/ 	.byte	0x04, 0x28
        /*061a*/ 	.short	(.L_66 - .L_65)


	//   ....[0]....
.L_65:
        /*061c*/ 	.word	0x00002ad0


	//   ....[1]....
        /*0620*/ 	.word	0x00002b80


	//   ....[2]....
        /*0624*/ 	.word	0x00003550


	//   ....[3]....
        /*0628*/ 	.word	0x00003570


	//   ....[4]....
        /*062c*/ 	.word	0x000048c0


	//   ....[5]....
        /*0630*/ 	.word	0x000048d0


	//   ....[6]....
        /*0634*/ 	.word	0x00004910


	//   ....[7]....
        /*0638*/ 	.word	0x00004930


	//----- nvinfo : EIATTR_EXIT_INSTR_OFFSETS
	.align		4
.L_66:
        /*063c*/ 	.byte	0x04, 0x1c
        /*063e*/ 	.short	(.L_68 - .L_67)


	//   ....[0]....
.L_67:
        /*0640*/ 	.word	0x00006450


	//   ....[1]....
        /*0644*/ 	.word	0x00006480


	//----- nvinfo : EIATTR_REQNTID
	.align		4
.L_68:
        /*0648*/ 	.byte	0x04, 0x10
        /*064a*/ 	.short	(.L_70 - .L_69)
.L_69:
        /*064c*/ 	.word	0x00000200
        /*0650*/ 	.word	0x00000001
        /*0654*/ 	.word	0x00000001


	//----- nvinfo : EIATTR_CBANK_PARAM_SIZE
	.align		4
.L_70:
        /*0658*/ 	.byte	0x03, 0x19
        /*065a*/ 	.short	0x0088


	//----- nvinfo : EIATTR_PARAM_CBANK
	.align		4
        /*065c*/ 	.byte	0x04, 0x0a
        /*065e*/ 	.short	(.L_72 - .L_71)
	.align		4
.L_71:
        /*0660*/ 	.word	index@(.nv.constant0.attn_fwd)
        /*0664*/ 	.short	0x0210
        /*0666*/ 	.short	0x0088


	//----- nvinfo : EIATTR_SW_WAR
	.align		4
.L_72:
        /*0668*/ 	.byte	0x04, 0x36
        /*066a*/ 	.short	(.L_74 - .L_73)
.L_73:
        /*066c*/ 	.word	0x00000008
.L_74:


//--------------------- .nv.callgraph             --------------------------
	.section	.nv.callgraph,"",@"SHT_CUDA_CALLGRAPH"
	.align	4
	.sectionentsize	8
	.align		4
        /*0000*/ 	.word	0x00000000
	.align		4
        /*0004*/ 	.word	0xffffffff
	.align		4
        /*0008*/ 	.word	0x00000000
	.align		4
        /*000c*/ 	.word	0xfffffffe
	.align		4
        /*0010*/ 	.word	0x00000000
	.align		4
        /*0014*/ 	.word	0xfffffffd
	.align		4
        /*0018*/ 	.word	0x00000000
	.align		4
        /*001c*/ 	.word	0xfffffffc


//--------------------- .nv.constant4             --------------------------
	.section	.nv.constant4,"a",@progbits
	.align	8
	.align		8
.nv.constant4:
        /*0000*/ 	.dword	_$_str


//--------------------- .text.attn_fwd            --------------------------
	.section	.text.attn_fwd,"ax",@progbits
	.align	128
        .global         attn_fwd
        .type           attn_fwd,@function
        .size           attn_fwd,(.L_x_3 - attn_fwd)
        .other          attn_fwd,@"STO_CUDA_ENTRY STV_DEFAULT"
attn_fwd:
.text.attn_fwd:
[----:B------:R-:W0:Y:S01]  /*0000*/  LDC R1, c[0x0][0x28] ;  /* 0x00000a00ff017b82 */ /* 0x000e220000000800 */
[----:B------:R-:W1:Y:S07]  /*0010*/  S2R R120, SR_TID.X ;  /* 0x0000000000787919 */ /* 0x000e6e0000002100 */
[----:B------:R-:W2:Y:S01]  /*0020*/  S2UR UR24, SR_CTAID.Y ;  /* 0x00000000001879c3 */ /* 0x000ea20000002600 */
[----:B------:R-:W-:Y:S01]  /*0030*/  ULDC.64 UR4, c[0x0][0x240] ;  /* 0x0000900000047ab9 */ /* 0x000fe20000000a00 */
[----:B------:R-:W-:Y:S01]  /*0040*/  ULDC.64 UR28, c[0x0][0x208] ;  /* 0x00008200001c7ab9 */ /* 0x000fe20000000a00 */
[----:B------:R-:W3:Y:S01]  /*0050*/  S2R R3, SR_CTAID.X ;  /* 0x0000000000037919 */ /* 0x000ee20000002500 */
[----:B------:R-:W-:Y:S01]  /*0060*/  ULDC UR32, c[0x0][0x280] ;  /* 0x0000a00000207ab9 */ /* 0x000fe20000000800 */
[----:B0-----:R-:W-:-:S03]  /*0070*/  IADD3 R1, R1, -0x198, RZ ;  /* 0xfffffe6801017810 */ /* 0x001fc60007ffe0ff */
[----:B------:R-:W0:Y:S08]  /*0080*/  LDC R6, c[0x0][0x248] ;  /* 0x00009200ff067b82 */ /* 0x000e300000000800 */
[----:B------:R-:W4:Y:S01]  /*0090*/  LDC.64 R8, c[0x0][0x210] ;  /* 0x00008400ff087b82 */ /* 0x000f220000000a00 */
[----:B--2---:R-:W-:-:S04]  /*00a0*/  UIMAD UR4, UR24, UR4, URZ ;  /* 0x00000004180472a4 */ /* 0x004fc8000f8e023f */
[----:B------:R-:W-:Y:S01]  /*00b0*/  USHF.L.U32 UR6, UR4, 0x1, URZ ;  /* 0x0000000104067899 */ /* 0x000fe2000800063f */
[----:B-1----:R-:W-:Y:S02]  /*00c0*/  LOP3.LUT R0, R120, 0xff, RZ, 0xc0, !PT ;  /* 0x000000ff78007812 */ /* 0x002fe400078ec0ff */
[----:B------:R-:W-:-:S03]  /*00d0*/  SHF.R.U32.HI R5, RZ, 0x8, R120 ;  /* 0x00000008ff057819 */ /* 0x000fc60000011678 */
[----:B---3--:R-:W-:Y:S01]  /*00e0*/  IMAD R2, R3, 0x100, R0 ;  /* 0x0000010003027824 */ /* 0x008fe200078e0200 */
[----:B------:R-:W-:-:S03]  /*00f0*/  SGXT.U32 R5, R5, 0x1 ;  /* 0x000000010505781a */ /* 0x000fc60000000000 */
[----:B------:R-:W-:Y:S01]  /*0100*/  IMAD R0, R2, UR5, RZ ;  /* 0x0000000502007c24 */ /* 0x000fe2000f8e02ff */
[----:B------:R-:W-:Y:S01]  /*0110*/  UIMAD.WIDE UR4, UR4, 0x2, URZ ;  /* 0x00000002040478a5 */ /* 0x000fe2000f8e023f */
[----:B0-----:R-:W-:-:S03]  /*0120*/  IMAD R5, R5, R6, RZ ;  /* 0x0000000605057224 */ /* 0x001fc600078e02ff */
[C---:B------:R-:W-:Y:S01]  /*0130*/  SHF.L.U32 R3, R0.reuse, 0x1, RZ ;  /* 0x0000000100037819 */ /* 0x040fe200000006ff */
[----:B------:R-:W-:-:S03]  /*0140*/  IMAD.HI R0, R0, 0x2, RZ ;  /* 0x0000000200007827 */ /* 0x000fc600078e02ff */
[----:B----4-:R-:W-:Y:S01]  /*0150*/  IADD3 R3, P0, P1, R3, UR6, R8 ;  /* 0x0000000603037c10 */ /* 0x010fe2000f91e008 */
[----:B------:R-:W-:-:S03]  /*0160*/  IMAD R7, R6, 0x2, R5 ;  /* 0x0000000206077824 */ /* 0x000fc600078e0205 */
[----:B------:R-:W-:Y:S02]  /*0170*/  IADD3.X R0, R0, UR5, R9, P0, P1 ;  /* 0x0000000500007c10 */ /* 0x000fe400087e2409 */
[C---:B------:R-:W-:Y:S02]  /*0180*/  LEA R8, P0, R5.reuse, R3, 0x1 ;  /* 0x0000000305087211 */ /* 0x040fe400078008ff */
[C---:B------:R-:W-:Y:S02]  /*0190*/  LEA R13, R6.reuse, R7, 0x1 ;  /* 0x00000007060d7211 */ /* 0x040fe400078e08ff */
[-C--:B------:R-:W-:Y:S02]  /*01a0*/  LEA.HI.X.SX32 R9, R5, R0.reuse, 0x1, P0 ;  /* 0x0000000005097211 */ /* 0x080fe400000f0eff */
[-C--:B------:R-:W-:Y:S01]  /*01b0*/  LEA R10, P1, R7, R3.reuse, 0x1 ;  /* 0x00000003070a7211 */ /* 0x080fe200078208ff */
[----:B------:R-:W-:Y:S01]  /*01c0*/  IMAD R5, R6, 0x2, R13 ;  /* 0x0000000206057824 */ /* 0x000fe200078e020d */
[----:B------:R-:W-:Y:S01]  /*01d0*/  LEA R12, P0, R13, R3, 0x1 ;  /* 0x000000030d0c7211 */ /* 0x000fe200078008ff */
[----:B------:R0:W2:Y:S01]  /*01e0*/  LDG.E.U16 R2, desc[UR28][R8.64] ;  /* 0x0000001c08027981 */ /* 0x0000a2000c1e1500 */
[----:B------:R-:W-:-:S02]  /*01f0*/  LEA.HI.X.SX32 R11, R7, R0, 0x1, P1 ;  /* 0x00000000070b7211 */ /* 0x000fc400008f0eff */
[----:B------:R-:W-:-:S03]  /*0200*/  LEA R7, R6, R5, 0x1 ;  /* 0x0000000506077211 */ /* 0x000fc600078e08ff */
[----:B------:R1:W3:Y:S02]  /*0210*/  LDG.E.U16 R4, desc[UR28][R10.64] ;  /* 0x0000001c0a047981 */ /* 0x0002e4000c1e1500 */
[----:B------:R-:W-:-:S05]  /*0220*/  IMAD R19, R6, 0x2, R7 ;  /* 0x0000000206137824 */ /* 0x000fca00078e0207 */
[----:B0-----:R-:W-:-:S05]  /*0230*/  LEA R9, R6, R19, 0x1 ;  /* 0x0000001306097211 */ /* 0x001fca00078e08ff */
[C---:B-1----:R-:W-:Y:S01]  /*0240*/  IMAD R11, R6.reuse, 0x2, R9 ;  /* 0x00000002060b7824 */ /* 0x042fe200078e0209 */
[-C--:B------:R-:W-:Y:S02]  /*0250*/  LEA.HI.X.SX32 R13, R13, R0.reuse, 0x1, P0 ;  /* 0x000000000d0d7211 */ /* 0x080fe400000f0eff */
[-C--:B------:R-:W-:Y:S02]  /*0260*/  LEA R14, P0, R5, R3.reuse, 0x1 ;  /* 0x00000003050e7211 */ /* 0x080fe400078008ff */
[----:B------:R-:W-:Y:S02]  /*0270*/  LEA R16, P1, R7, R3, 0x1 ;  /* 0x0000000307107211 */ /* 0x000fe400078208ff */
[C---:B------:R-:W-:Y:S02]  /*0280*/  LEA R21, R6.reuse, R11, 0x1 ;  /* 0x0000000b06157211 */ /* 0x040fe400078e08ff */
[-C--:B------:R-:W-:Y:S02]  /*0290*/  LEA.HI.X.SX32 R15, R5, R0.reuse, 0x1, P0 ;  /* 0x00000000050f7211 */ /* 0x080fe400000f0eff */
[-C--:B------:R-:W-:Y:S01]  /*02a0*/  LEA.HI.X.SX32 R17, R7, R0.reuse, 0x1, P1 ;  /* 0x0000000007117211 */ /* 0x080fe200008f0eff */
[----:B------:R-:W-:Y:S01]  /*02b0*/  IMAD R23, R6, 0x2, R21 ;  /* 0x0000000206177824 */ /* 0x000fe200078e0215 */
[CC--:B------:R-:W-:Y:S01]  /*02c0*/  LEA R18, P0, R19.reuse, R3.reuse, 0x1 ;  /* 0x0000000313127211 */ /* 0x0c0fe200078008ff */
[----:B------:R-:W4:Y:S03]  /*02d0*/  LDG.E.U16 R5, desc[UR28][R12.64] ;  /* 0x0000001c0c057981 */ /* 0x000f26000c1e1500 */
[----:B------:R-:W-:Y:S01]  /*02e0*/  LEA.HI.X.SX32 R19, R19, R0, 0x1, P0 ;  /* 0x0000000013137211 */ /* 0x000fe200000f0eff */
[----:B------:R0:W5:Y:S01]  /*02f0*/  LDG.E.U16 R22, desc[UR28][R16.64] ;  /* 0x0000001c10167981 */ /* 0x000162000c1e1500 */
[----:B------:R-:W-:-:S03]  /*0300*/  LEA R8, P0, R9, R3, 0x1 ;  /* 0x0000000309087211 */ /* 0x000fc600078008ff */
[----:B------:R1:W4:Y:S01]  /*0310*/  LDG.E.U16 R24, desc[UR28][R18.64] ;  /* 0x0000001c12187981 */ /* 0x000322000c1e1500 */
[----:B------:R-:W-:-:S03]  /*0320*/  LEA.HI.X.SX32 R9, R9, R0, 0x1, P0 ;  /* 0x0000000009097211 */ /* 0x000fc600000f0eff */
[----:B------:R1:W4:Y:S01]  /*0330*/  LDG.E.U16 R7, desc[UR28][R14.64] ;  /* 0x0000001c0e077981 */ /* 0x000322000c1e1500 */
[C---:B0-----:R-:W-:Y:S02]  /*0340*/  LEA R17, R6.reuse, R23, 0x1 ;  /* 0x0000001706117211 */ /* 0x041fe400078e08ff */
[-C--:B------:R-:W-:Y:S01]  /*0350*/  LEA R10, P0, R11, R3.reuse, 0x1 ;  /* 0x000000030b0a7211 */ /* 0x080fe200078008ff */
[----:B------:R-:W4:Y:S01]  /*0360*/  LDG.E.U16 R26, desc[UR28][R8.64] ;  /* 0x0000001c081a7981 */ /* 0x000f22000c1e1500 */
[-C--:B------:R-:W-:Y:S01]  /*0370*/  LEA R12, P1, R21, R3.reuse, 0x1 ;  /* 0x00000003150c7211 */ /* 0x080fe200078208ff */
[C---:B-1----:R-:W-:Y:S01]  /*0380*/  IMAD R19, R6.reuse, 0x2, R17 ;  /* 0x0000000206137824 */ /* 0x042fe200078e0211 */
[-C--:B------:R-:W-:Y:S02]  /*0390*/  LEA.HI.X.SX32 R11, R11, R0.reuse, 0x1, P0 ;  /* 0x000000000b0b7211 */ /* 0x080fe400000f0eff */
[----:B------:R-:W-:Y:S02]  /*03a0*/  LEA.HI.X.SX32 R13, R21, R0, 0x1, P1 ;  /* 0x00000000150d7211 */ /* 0x000fe400008f0eff */
[----:B------:R-:W-:Y:S01]  /*03b0*/  LEA R14, P0, R23, R3, 0x1 ;  /* 0x00000003170e7211 */ /* 0x000fe200078008ff */
[----:B------:R-:W4:Y:S01]  /*03c0*/  LDG.E.U16 R28, desc[UR28][R10.64] ;  /* 0x0000001c0a1c7981 */ /* 0x000f22000c1e1500 */
[----:B------:R-:W-:-:S02]  /*03d0*/  LEA R21, R6, R19, 0x1 ;  /* 0x0000001306157211 */ /* 0x000fc400078e08ff */
[-C--:B------:R-:W-:Y:S01]  /*03e0*/  LEA.HI.X.SX32 R15, R23, R0.reuse, 0x1, P0 ;  /* 0x00000000170f7211 */ /* 0x080fe200000f0eff */
[----:B------:R0:W3:Y:S02]  /*03f0*/  LDG.E.U16 R30, desc[UR28][R12.64] ;  /* 0x0000001c0c1e7981 */ /* 0x0000e4000c1e1500 */
[C---:B------:R-:W-:Y:S01]  /*0400*/  IMAD R23, R6.reuse, 0x2, R21 ;  /* 0x0000000206177824 */ /* 0x040fe200078e0215 */
[-C--:B------:R-:W-:Y:S01]  /*0410*/  LEA R16, P0, R17, R3.reuse, 0x1 ;  /* 0x0000000311107211 */ /* 0x080fe200078008ff */
[----:B------:R1:W4:Y:S01]  /*0420*/  LDG.E.U16 R31, desc[UR28][R14.64] ;  /* 0x0000001c0e1f7981 */ /* 0x000322000c1e1500 */
[----:B------:R-:W-:Y:S02]  /*0430*/  LEA R18, P1, R21, R3, 0x1 ;  /* 0x0000000315127211 */ /* 0x000fe400078208ff */
[----:B------:R-:W-:Y:S02]  /*0440*/  LEA.HI.X.SX32 R17, R17, R0, 0x1, P0 ;  /* 0x0000000011117211 */ /* 0x000fe400000f0eff */
[----:B0-----:R-:W-:-:S02]  /*0450*/  LEA R13, R6, R23, 0x1 ;  /* 0x00000017060d7211 */ /* 0x001fc400078e08ff */
[CC--:B------:R-:W-:Y:S01]  /*0460*/  LEA R8, P0, R19.reuse, R3.reuse, 0x1 ;  /* 0x0000000313087211 */ /* 0x0c0fe200078008ff */
[----:B------:R0:W4:Y:S02]  /*0470*/  LDG.E.U16 R32, desc[UR28][R16.64] ;  /* 0x0000001c10207981 */ /* 0x000124000c1e1500 */
[C---:B-1----:R-:W-:Y:S01]  /*0480*/  IMAD R15, R6.reuse, 0x2, R13 ;  /* 0x00000002060f7824 */ /* 0x042fe200078e020d */
[-C--:B------:R-:W-:Y:S02]  /*0490*/  LEA.HI.X.SX32 R9, R19, R0.reuse, 0x1, P0 ;  /* 0x0000000013097211 */ /* 0x080fe400000f0eff */
[----:B------:R-:W-:Y:S02]  /*04a0*/  LEA.HI.X.SX32 R19, R21, R0, 0x1, P1 ;  /* 0x0000000015137211 */ /* 0x000fe400008f0eff */
[----:B------:R-:W-:Y:S01]  /*04b0*/  LEA R10, P0, R23, R3, 0x1 ;  /* 0x00000003170a7211 */ /* 0x000fe200078008ff */
[----:B------:R-:W4:Y:S01]  /*04c0*/  LDG.E.U16 R33, desc[UR28][R8.64] ;  /* 0x0000001c08217981 */ /* 0x000f22000c1e1500 */
[----:B------:R-:W-:-:S02]  /*04d0*/  LEA R21, R6, R15, 0x1 ;  /* 0x0000000f06157211 */ /* 0x000fc400078e08ff */
[----:B------:R-:W-:Y:S01]  /*04e0*/  LEA.HI.X.SX32 R11, R23, R0, 0x1, P0 ;  /* 0x00000000170b7211 */ /* 0x000fe200000f0eff */
[----:B------:R1:W4:Y:S02]  /*04f0*/  LDG.E.U16 R34, desc[UR28][R18.64] ;  /* 0x0000001c12227981 */ /* 0x000324000c1e1500 */
[C---:B------:R-:W-:Y:S01]  /*0500*/  IMAD R23, R6.reuse, 0x2, R21 ;  /* 0x0000000206177824 */ /* 0x040fe200078e0215 */
[----:B------:R-:W-:Y:S01]  /*0510*/  LEA R12, P0, R13, R3, 0x1 ;  /* 0x000000030d0c7211 */ /* 0x000fe200078008ff */
[----:B------:R1:W4:Y:S03]  /*0520*/  LDG.E.U16 R35, desc[UR28][R10.64] ;  /* 0x0000001c0a237981 */ /* 0x000326000c1e1500 */
[----:B------:R-:W-:-:S05]  /*0530*/  LEA R25, R6, R23, 0x1 ;  /* 0x0000001706197211 */ /* 0x000fca00078e08ff */
[C---:B------:R-:W-:Y:S01]  /*0540*/  IMAD R27, R6.reuse, 0x2, R25 ;  /* 0x00000002061b7824 */ /* 0x040fe200078e0219 */
[-C--:B------:R-:W-:Y:S02]  /*0550*/  LEA.HI.X.SX32 R13, R13, R0.reuse, 0x1, P0 ;  /* 0x000000000d0d7211 */ /* 0x080fe400000f0eff */
[-C--:B------:R-:W-:Y:S02]  /*0560*/  LEA R14, P0, R15, R3.reuse, 0x1 ;  /* 0x000000030f0e7211 */ /* 0x080fe400078008ff */
[----:B0-----:R-:W-:Y:S01]  /*0570*/  LEA R16, P1, R21, R3, 0x1 ;  /* 0x0000000315107211 */ /* 0x001fe200078208ff */
[----:B------:R0:W4:Y:S01]  /*0580*/  LDG.E.U16 R36, desc[UR28][R12.64] ;  /* 0x0000001c0c247981 */ /* 0x000122000c1e1500 */
[C---:B-1----:R-:W-:Y:S02]  /*0590*/  LEA R19, R6.reuse, R27, 0x1 ;  /* 0x0000001b06137211 */ /* 0x042fe400078e08ff */
[-C--:B------:R-:W-:Y:S02]  /*05a0*/  LEA.HI.X.SX32 R15, R15, R0.reuse, 0x1, P0 ;  /* 0x000000000f0f7211 */ /* 0x080fe400000f0eff */
[-C--:B------:R-:W-:Y:S01]  /*05b0*/  LEA.HI.X.SX32 R17, R21, R0.reuse, 0x1, P1 ;  /* 0x0000000015117211 */ /* 0x080fe200008f0eff */
[----:B------:R-:W-:Y:S01]  /*05c0*/  IMAD R21, R6, 0x2, R19 ;  /* 0x0000000206157824 */ /* 0x000fe200078e0213 */
[CC--:B------:R-:W-:Y:S01]  /*05d0*/  LEA R8, P0, R23.reuse, R3.reuse, 0x1 ;  /* 0x0000000317087211 */ /* 0x0c0fe200078008ff */
[----:B------:R-:W4:Y:S03]  /*05e0*/  LDG.E.U16 R37, desc[UR28][R14.64] ;  /* 0x0000001c0e257981 */ /* 0x000f26000c1e1500 */
[----:B------:R-:W-:Y:S01]  /*05f0*/  LEA.HI.X.SX32 R9, R23, R0, 0x1, P0 ;  /* 0x0000000017097211 */ /* 0x000fe200000f0eff */
[----:B------:R1:W4:Y:S01]  /*0600*/  LDG.E.U16 R38, desc[UR28][R16.64] ;  /* 0x0000001c10267981 */ /* 0x000322000c1e1500 */
[----:B------:R-:W-:-:S02]  /*0610*/  LEA R10, P0, R25, R3, 0x1 ;  /* 0x00000003190a7211 */ /* 0x000fc400078008ff */
[----:B------:R-:W-:Y:S01]  /*0620*/  LEA R23, R6, R21, 0x1 ;  /* 0x0000001506177211 */ /* 0x000fe200078e08ff */
[----:B------:R1:W4:Y:S01]  /*0630*/  LDG.E.U16 R39, desc[UR28][R8.64] ;  /* 0x0000001c08277981 */ /* 0x000322000c1e1500 */
[----:B------:R-:W-:-:S03]  /*0640*/  LEA.HI.X.SX32 R11, R25, R0, 0x1, P0 ;  /* 0x00000000190b7211 */ /* 0x000fc600000f0eff */
[C---:B------:R-:W-:Y:S01]  /*0650*/  IMAD R25, R6.reuse, 0x2, R23 ;  /* 0x0000000206197824 */ /* 0x040fe200078e0217 */
[C---:B0-----:R-:W-:Y:S01]  /*0660*/  LEA R12, P0, R21.reuse, R3, 0x1 ;  /* 0x00000003150c7211 */ /* 0x041fe200078008ff */
[----:B------:R0:W4:Y:S03]  /*0670*/  LDG.E.U16 R40, desc[UR28][R10.64] ;  /* 0x0000001c0a287981 */ /* 0x000126000c1e1500 */
[----:B-1----:R-:W-:Y:S02]  /*0680*/  LEA R17, R6, R25, 0x1 ;  /* 0x0000001906117211 */ /* 0x002fe400078e08ff */
[----:B------:R-:W-:-:S03]  /*0690*/  LEA.HI.X.SX32 R13, R21, R0, 0x1, P0 ;  /* 0x00000000150d7211 */ /* 0x000fc600000f0eff */
[C---:B------:R-:W-:Y:S01]  /*06a0*/  IMAD R21, R6.reuse, 0x2, R17 ;  /* 0x0000000206157824 */ /* 0x040fe200078e0211 */
[-C--:B------:R-:W-:Y:S01]  /*06b0*/  LEA R18, P1, R19, R3.reuse, 0x1 ;  /* 0x0000000313127211 */ /* 0x080fe200078208ff */
[----:B------:R-:W4:Y:S01]  /*06c0*/  LDG.E.U16 R42, desc[UR28][R12.64] ;  /* 0x0000001c0c2a7981 */ /* 0x000f22000c1e1500 */
[----:B------:R-:W-:Y:S02]  /*06d0*/  LEA R14, P0, R23, R3, 0x1 ;  /* 0x00000003170e7211 */ /* 0x000fe400078008ff */
[C---:B------:R-:W-:Y:S02]  /*06e0*/  LEA R9, R6.reuse, R21, 0x1 ;  /* 0x0000001506097211 */ /* 0x040fe400078e08ff */
[-C--:B------:R-:W-:Y:S02]  /*06f0*/  LEA.HI.X.SX32 R19, R19, R0.reuse, 0x1, P1 ;  /* 0x0000000013137211 */ /* 0x080fe400008f0eff */
[----:B------:R-:W-:Y:S01]  /*0700*/  LEA.HI.X.SX32 R15, R23, R0, 0x1, P0 ;  /* 0x00000000170f7211 */ /* 0x000fe200000f0eff */
[----:B------:R-:W-:Y:S01]  /*0710*/  IMAD R23, R6, 0x2, R9 ;  /* 0x0000000206177824 */ /* 0x000fe200078e0209 */
[-C--:B------:R-:W-:Y:S01]  /*0720*/  LEA R16, P1, R17, R3.reuse, 0x1 ;  /* 0x0000000311107211 */ /* 0x080fe200078208ff */
[----:B------:R1:W4:Y:S01]  /*0730*/  LDG.E.U16 R41, desc[UR28][R18.64] ;  /* 0x0000001c12297981 */ /* 0x000322000c1e1500 */
[----:B0-----:R-:W-:-:S02]  /*0740*/  LEA R10, P0, R21, R3, 0x1 ;  /* 0x00000003150a7211 */ /* 0x001fc400078008ff */
[-C--:B------:R-:W-:Y:S01]  /*0750*/  LEA.HI.X.SX32 R17, R17, R0.reuse, 0x1, P1 ;  /* 0x0000000011117211 */ /* 0x080fe200008f0eff */
[----:B------:R0:W4:Y:S01]  /*0760*/  LDG.E.U16 R43, desc[UR28][R14.64] ;  /* 0x0000001c0e2b7981 */ /* 0x000122000c1e1500 */
[----:B------:R-:W-:-:S03]  /*0770*/  LEA.HI.X.SX32 R11, R21, R0, 0x1, P0 ;  /* 0x00000000150b7211 */ /* 0x000fc600000f0eff */
[----:B------:R0:W4:Y:S01]  /*0780*/  LDG.E.U16 R44, desc[UR28][R16.64] ;  /* 0x0000001c102c7981 */ /* 0x000122000c1e1500 */
[C---:B-1----:R-:W-:Y:S02]  /*0790*/  LEA R19, R6.reuse, R23, 0x1 ;  /* 0x0000001706137211 */ /* 0x042fe400078e08ff */
[-C--:B------:R-:W-:Y:S01]  /*07a0*/  LEA R18, P0, R9, R3.reuse, 0x1 ;  /* 0x0000000309127211 */ /* 0x080fe200078008ff */
[----:B------:R1:W4:Y:S01]  /*07b0*/  LDG.E.U16 R45, desc[UR28][R10.64] ;  /* 0x0000001c0a2d7981 */ /* 0x000322000c1e1500 */
[----:B------:R-:W-:Y:S01]  /*07c0*/  LEA R20, P1, R19, R3, 0x1 ;  /* 0x0000000313147211 */ /* 0x000fe200078208ff */
[----:B------:R-:W-:-:S03]  /*07d0*/  IMAD R29, R6, 0x2, R19 ;  /* 0x00000002061d7824 */ /* 0x000fc600078e0213 */
[-C--:B------:R-:W-:Y:S02]  /*07e0*/  LEA.HI.X.SX32 R21, R19, R0.reuse, 0x1, P1 ;  /* 0x0000000013157211 */ /* 0x080fe400008f0eff */
[-C--:B------:R-:W-:Y:S02]  /*07f0*/  LEA.HI.X.SX32 R19, R9, R0.reuse, 0x1, P0 ;  /* 0x0000000009137211 */ /* 0x080fe400000f0eff */
[----:B------:R-:W-:Y:S01]  /*0800*/  LEA R9, R6, R29, 0x1 ;  /* 0x0000001d06097211 */ /* 0x000fe200078e08ff */
[----:B------:R1:W4:Y:S01]  /*0810*/  LDG.E.U16 R46, desc[UR28][R20.64] ;  /* 0x0000001c142e7981 */ /* 0x000322000c1e1500 */
[-C--:B0-----:R-:W-:Y:S02]  /*0820*/  LEA R14, P0, R29, R3.reuse, 0x1 ;  /* 0x000000031d0e7211 */ /* 0x081fe400078008ff */
[----:B------:R-:W-:Y:S01]  /*0830*/  LEA R16, P1, R9, R3, 0x1 ;  /* 0x0000000309107211 */ /* 0x000fe200078208ff */
[----:B------:R-:W4:Y:S01]  /*0840*/  LDG.E.U16 R18, desc[UR28][R18.64] ;  /* 0x0000001c12127981 */ /* 0x000f22000c1e1500 */
[----:B------:R-:W-:-:S02]  /*0850*/  LEA.HI.X.SX32 R15, R29, R0, 0x1, P0 ;  /* 0x000000001d0f7211 */ /* 0x000fc400000f0eff */
[-C--:B------:R-:W-:Y:S01]  /*0860*/  LEA R8, P0, R27, R3.reuse, 0x1 ;  /* 0x000000031b087211 */ /* 0x080fe200078008ff */
[----:B------:R-:W-:Y:S01]  /*0870*/  IMAD R6, R6, 0x2, R9 ;  /* 0x0000000206067824 */ /* 0x000fe200078e0209 */
[-C--:B------:R-:W-:Y:S02]  /*0880*/  LEA.HI.X.SX32 R17, R9, R0.reuse, 0x1, P1 ;  /* 0x0000000009117211 */ /* 0x080fe400008f0eff */
[-C--:B------:R-:W-:Y:S01]  /*0890*/  LEA.HI.X.SX32 R9, R27, R0.reuse, 0x1, P0 ;  /* 0x000000001b097211 */ /* 0x080fe200000f0eff */
[----:B------:R0:W4:Y:S01]  /*08a0*/  LDG.E.U16 R15, desc[UR28][R14.64] ;  /* 0x0000001c0e0f7981 */ /* 0x000122000c1e1500 */
[-C--:B-1----:R-:W-:Y:S02]  /*08b0*/  LEA R10, P0, R25, R3.reuse, 0x1 ;  /* 0x00000003190a7211 */ /* 0x082fe400078008ff */
[----:B------:R-:W-:Y:S01]  /*08c0*/  LEA R12, P1, R23, R3, 0x1 ;  /* 0x00000003170c7211 */ /* 0x000fe200078208ff */
[----:B------:R1:W4:Y:S01]  /*08d0*/  LDG.E.U16 R16, desc[UR28][R16.64] ;  /* 0x0000001c10107981 */ /* 0x000322000c1e1500 */
[----:B------:R-:W-:-:S02]  /*08e0*/  LEA.HI.X.SX32 R11, R25, R0, 0x1, P0 ;  /* 0x00000000190b7211 */ /* 0x000fc400000f0eff */
[C---:B------:R-:W-:Y:S01]  /*08f0*/  LEA R20, P0, R6.reuse, R3, 0x1 ;  /* 0x0000000306147211 */ /* 0x040fe200078008ff */
[----:B------:R1:W4:Y:S01]  /*0900*/  LDG.E.U16 R8, desc[UR28][R8.64] ;  /* 0x0000001c08087981 */ /* 0x000322000c1e1500 */
[-C--:B------:R-:W-:Y:S02]  /*0910*/  LEA.HI.X.SX32 R13, R23, R0.reuse, 0x1, P1 ;  /* 0x00000000170d7211 */ /* 0x080fe400008f0eff */
[----:B------:R-:W-:Y:S01]  /*0920*/  LEA.HI.X.SX32 R21, R6, R0, 0x1, P0 ;  /* 0x0000000006157211 */ /* 0x000fe200000f0eff */
[----:B------:R-:W4:Y:S04]  /*0930*/  LDG.E.U16 R10, desc[UR28][R10.64] ;  /* 0x0000001c0a0a7981 */ /* 0x000f28000c1e1500 */
[----:B------:R-:W4:Y:S04]  /*0940*/  LDG.E.U16 R12, desc[UR28][R12.64] ;  /* 0x0000001c0c0c7981 */ /* 0x000f28000c1e1500 */
[----:B------:R-:W4:Y:S01]  /*0950*/  LDG.E.U16 R20, desc[UR28][R20.64] ;  /* 0x0000001c14147981 */ /* 0x000f22000c1e1500 */
[----:B------:R-:W1:Y:S01]  /*0960*/  S2UR UR4, SR_CgaCtaId ;  /* 0x00000000000479c3 */ /* 0x000e620000008800 */
[----:B0-----:R-:W-:Y:S01]  /*0970*/  LOP3.LUT R14, R120, 0x3f, RZ, 0xc0, !PT ;  /* 0x0000003f780e7812 */ /* 0x001fe200078ec0ff */
[----:B------:R-:W-:Y:S01]  /*0980*/  UISETP.GE.AND UP0, UPT, UR32, 0x1, UPT ;  /* 0x000000012000788c */ /* 0x000fe2000bf06270 */
[----:B------:R-:W-:-:S02]  /*0990*/  SHF.R.S32.HI R0, RZ, 0x8, R120 ;  /* 0x00000008ff007819 */ /* 0x000fc40000011478 */
[----:B-1----:R-:W-:Y:S01]  /*09a0*/  SHF.L.U32 R17, R120, 0x7, RZ ;  /* 0x0000000778117819 */ /* 0x002fe200000006ff */
[----:B------:R-:W-:Y:S01]  /*09b0*/  IMAD.SHL.U32 R48, R14, 0x2, RZ ;  /* 0x000000020e307824 */ /* 0x000fe200078e00ff */
[----:B------:R-:W-:Y:S01]  /*09c0*/  UMOV UR25, 0x400 ;  /* 0x0000040000197882 */ /* 0x000fe20000000000 */
[----:B------:R-:W-:-:S03]  /*09d0*/  SGXT R0, R0, 0x1 ;  /* 0x000000010000781a */ /* 0x000fc60000000200 */
[----:B------:R-:W-:Y:S02]  /*09e0*/  LOP3.LUT R3, R48, 0x6000, R17, 0xf8, !PT ;  /* 0x0000600030037812 */ /* 0x000fe400078ef811 */
[----:B------:R-:W-:Y:S02]  /*09f0*/  PLOP3.LUT P0, PT, PT, PT, UP0, 0x80, 0x0 ;  /* 0x000000000000781c */ /* 0x000fe40003f0f008 */
[----:B------:R-:W-:Y:S01]  /*0a00*/  LOP3.LUT R3, R3, 0x90, R0, 0x78, !PT ;  /* 0x0000009003037812 */ /* 0x000fe200078e7800 */
[----:B------:R-:W-:-:S03]  /*0a10*/  ULEA UR25, UR4, UR25, 0x18 ;  /* 0x0000001904197291 */ /* 0x000fc6000f8ec03f */
[C---:B------:R-:W-:Y:S02]  /*0a20*/  LOP3.LUT R0, R3.reuse, 0x20, RZ, 0x3c, !PT ;  /* 0x0000002003007812 */ /* 0x040fe400078e3cff */
[----:B------:R-:W-:Y:S01]  /*0a30*/  LOP3.LUT R9, R3, 0x40, RZ, 0x3c, !PT ;  /* 0x0000004003097812 */ /* 0x000fe200078e3cff */
[----:B------:R-:W-:Y:S01]  /*0a40*/  IMAD.MOV.U32 R6, RZ, RZ, 0x3f800000 ;  /* 0x3f800000ff067424 */ /* 0x000fe200078e00ff */
[----:B------:R-:W-:Y:S02]  /*0a50*/  CS2R R88, SRZ ;  /* 0x0000000000587805 */ /* 0x000fe4000001ff00 */
[----:B------:R-:W-:Y:S02]  /*0a60*/  CS2R R90, SRZ ;  /* 0x00000000005a7805 */ /* 0x000fe4000001ff00 */
[----:B------:R-:W-:Y:S02]  /*0a70*/  CS2R R92, SRZ ;  /* 0x00000000005c7805 */ /* 0x000fe4000001ff00 */
[----:B------:R-:W-:-:S02]  /*0a80*/  CS2R R94, SRZ ;  /* 0x00000000005e7805 */ /* 0x000fc4000001ff00 */
[----:B------:R-:W-:Y:S02]  /*0a90*/  CS2R R96, SRZ ;  /* 0x0000000000607805 */ /* 0x000fe4000001ff00 */
[----:B------:R-:W-:Y:S02]  /*0aa0*/  CS2R R98, SRZ ;  /* 0x0000000000627805 */ /* 0x000fe4000001ff00 */
        /* <DEDUP_REMOVED lines=9> */
[----:B------:R-:W-:Y:S01]  /*0b40*/  CS2R R118, SRZ ;  /* 0x0000000000767805 */ /* 0x000fe2000001ff00 */
[----:B--2---:R0:W-:Y:S02]  /*0b50*/  STS.U16 [R3+UR25], R2 ;  /* 0x0000000203007988 */ /* 0x0041e40008000419 */
[----:B0-----:R-:W-:-:S02]  /*0b60*/  MOV R2, 0xff800000 ;  /* 0xff80000000027802 */ /* 0x001fc40000000f00 */
[----:B-----5:R-:W-:Y:S04]  /*0b70*/  STS.U16 [R3+UR25+0x400], R22 ;  /* 0x0004001603007988 */ /* 0x020fe80008000419 */
[----:B---3--:R-:W-:Y:S04]  /*0b80*/  STS.U16 [R3+UR25+0x800], R30 ;  /* 0x0008001e03007988 */ /* 0x008fe80008000419 */
[----:B----4-:R-:W-:Y:S04]  /*0b90*/  STS.U16 [R3+UR25+0xc00], R34 ;  /* 0x000c002203007988 */ /* 0x010fe80008000419 */
[----:B------:R-:W-:Y:S04]  /*0ba0*/  STS.U16 [R3+UR25+0x1000], R38 ;  /* 0x0010002603007988 */ /* 0x000fe80008000419 */
[----:B------:R-:W-:Y:S04]  /*0bb0*/  STS.U16 [R3+UR25+0x1400], R41 ;  /* 0x0014002903007988 */ /* 0x000fe80008000419 */
[----:B------:R-:W-:Y:S04]  /*0bc0*/  STS.U16 [R3+UR25+0x1800], R44 ;  /* 0x0018002c03007988 */ /* 0x000fe80008000419 */
[----:B------:R0:W-:Y:S04]  /*0bd0*/  STS.U16 [R3+UR25+0x1c00], R46 ;  /* 0x001c002e03007988 */ /* 0x0001e80008000419 */
[----:B------:R-:W-:Y:S01]  /*0be0*/  STS.U16 [R0+UR25+0x100], R4 ;  /* 0x0001000400007988 */ /* 0x000fe20008000419 */
[----:B0-----:R-:W-:-:S03]  /*0bf0*/  LOP3.LUT R3, R3, 0x60, RZ, 0x3c, !PT ;  /* 0x0000006003037812 */ /* 0x001fc600078e3cff */
[----:B------:R-:W-:Y:S04]  /*0c00*/  STS.U16 [R0+UR25+0x500], R24 ;  /* 0x0005001800007988 */ /* 0x000fe80008000419 */
[----:B------:R-:W-:Y:S04]  /*0c10*/  STS.U16 [R0+UR25+0x900], R31 ;  /* 0x0009001f00007988 */ /* 0x000fe80008000419 */
[----:B------:R-:W-:Y:S04]  /*0c20*/  STS.U16 [R0+UR25+0xd00], R35 ;  /* 0x000d002300007988 */ /* 0x000fe80008000419 */
[----:B------:R-:W-:Y:S04]  /*0c30*/  STS.U16 [R0+UR25+0x1100], R39 ;  /* 0x0011002700007988 */ /* 0x000fe80008000419 */
[----:B------:R-:W-:Y:S04]  /*0c40*/  STS.U16 [R0+UR25+0x1500], R42 ;  /* 0x0015002a00007988 */ /* 0x000fe80008000419 */
[----:B------:R-:W-:Y:S04]  /*0c50*/  STS.U16 [R0+UR25+0x1900], R45 ;  /* 0x0019002d00007988 */ /* 0x000fe80008000419 */
[----:B------:R0:W-:Y:S04]  /*0c60*/  STS.U16 [R0+UR25+0x1d00], R15 ;  /* 0x001d000f00007988 */ /* 0x0001e80008000419 */
[----:B------:R-:W-:Y:S04]  /*0c70*/  STS.U16 [R9+UR25+0x200], R5 ;  /* 0x0002000509007988 */ /* 0x000fe80008000419 */
[----:B------:R-:W-:Y:S04]  /*0c80*/  STS.U16 [R9+UR25+0x600], R26 ;  /* 0x0006001a09007988 */ /* 0x000fe80008000419 */
[----:B------:R-:W-:Y:S04]  /*0c90*/  STS.U16 [R9+UR25+0xa00], R32 ;  /* 0x000a002009007988 */ /* 0x000fe80008000419 */
[----:B------:R-:W-:Y:S04]  /*0ca0*/  STS.U16 [R9+UR25+0xe00], R36 ;  /* 0x000e002409007988 */ /* 0x000fe80008000419 */
[----:B------:R-:W-:Y:S04]  /*0cb0*/  STS.U16 [R9+UR25+0x1200], R40 ;  /* 0x0012002809007988 */ /* 0x000fe80008000419 */
[----:B------:R-:W-:Y:S04]  /*0cc0*/  STS.U16 [R9+UR25+0x1600], R43 ;  /* 0x0016002b09007988 */ /* 0x000fe80008000419 */
[----:B------:R-:W-:Y:S04]  /*0cd0*/  STS.U16 [R9+UR25+0x1a00], R18 ;  /* 0x001a001209007988 */ /* 0x000fe80008000419 */
[----:B------:R-:W-:Y:S01]  /*0ce0*/  STS.U16 [R9+UR25+0x1e00], R16 ;  /* 0x001e001009007988 */ /* 0x000fe20008000419 */
[----:B0-----:R-:W-:-:S03]  /*0cf0*/  IMAD.MOV.U32 R0, RZ, RZ, -0x800000 ;  /* 0xff800000ff007424 */ /* 0x001fc600078e00ff */
[----:B------:R0:W-:Y:S04]  /*0d00*/  STS.U16 [R3+UR25+0x300], R7 ;  /* 0x0003000703007988 */ /* 0x0001e80008000419 */
[----:B------:R-:W-:Y:S04]  /*0d10*/  STS.U16 [R3+UR25+0x700], R28 ;  /* 0x0007001c03007988 */ /* 0x000fe80008000419 */
[----:B------:R-:W-:Y:S04]  /*0d20*/  STS.U16 [R3+UR25+0xb00], R33 ;  /* 0x000b002103007988 */ /* 0x000fe80008000419 */
[----:B------:R-:W-:Y:S01]  /*0d30*/  STS.U16 [R3+UR25+0xf00], R37 ;  /* 0x000f002503007988 */ /* 0x000fe20008000419 */
[----:B0-----:R-:W-:-:S03]  /*0d40*/  MOV R7, 0x3f800000 ;  /* 0x3f80000000077802 */ /* 0x001fc60000000f00 */
[----:B------:R-:W-:Y:S04]  /*0d50*/  STS.U16 [R3+UR25+0x1300], R8 ;  /* 0x0013000803007988 */ /* 0x000fe80008000419 */
[----:B------:R-:W-:Y:S04]  /*0d60*/  STS.U16 [R3+UR25+0x1700], R10 ;  /* 0x0017000a03007988 */ /* 0x000fe80008000419 */
[----:B------:R-:W-:Y:S04]  /*0d70*/  STS.U16 [R3+UR25+0x1b00], R12 ;  /* 0x001b000c03007988 */ /* 0x000fe80008000419 */
[----:B------:R0:W-:Y:S02]  /*0d80*/  STS.U16 [R3+UR25+0x1f00], R20 ;  /* 0x001f001403007988 */ /* 0x0001e40008000419 */
[----:B0-----:R-:W-:Y:S01]  /*0d90*/  LOP3.LUT R3, R120, 0x1ff, RZ, 0xc0, !PT ;  /* 0x000001ff78037812 */ /* 0x001fe200078ec0ff */
[----:B------:R-:W-:Y:S06]  /*0da0*/  @!P0 BRA `(.L_x_0) ;  /* 0x0000003c001c8947 */ /* 0x000fec0003800000 */
[--C-:B------:R-:W-:Y:S01]  /*0db0*/  SHF.R.U32.HI R0, RZ, 0x5, R120.reuse ;  /* 0x00000005ff007819 */ /* 0x100fe20000011678 */
[----:B------:R-:W-:Y:S01]  /*0dc0*/  ULDC.64 UR20, c[0x0][0x250] ;  /* 0x0000940000147ab9 */ /* 0x000fe20000000a00 */
[----:B------:R-:W-:Y:S01]  /*0dd0*/  ULDC UR4, c[0x0][0x258] ;  /* 0x0000960000047ab9 */ /* 0x000fe20000000800 */
[----:B------:R-:W-:Y:S01]  /*0de0*/  UIMAD UR20, UR24, UR20, URZ ;  /* 0x00000014181472a4 */ /* 0x000fe2000f8e023f */
[----:B------:R-:W-:Y:S01]  /*0df0*/  R2UR UR33, R0 ;  /* 0x00000000002172ca */ /* 0x000fe200000e0000 */
[----:B------:R-:W-:Y:S01]  /*0e00*/  ULDC.64 UR22, c[0x0][0x260] ;  /* 0x0000980000167ab9 */ /* 0x000fe20000000a00 */
[----:B------:R-:W-:Y:S01]  /*0e10*/  LOP3.LUT R0, R120, 0x180, RZ, 0xc0, !PT ;  /* 0x0000018078007812 */ /* 0x000fe200078ec0ff */
[----:B------:R-:W-:Y:S01]  /*0e20*/  IMAD R14, R14, UR4, RZ ;  /* 0x000000040e0e7c24 */ /* 0x000fe2000f8e02ff */
[C---:B------:R-:W-:Y:S01]  /*0e30*/  LOP3.LUT R2, R120.reuse, 0x1c0, RZ, 0xc0, !PT ;  /* 0x000001c078027812 */ /* 0x040fe200078ec0ff */
[----:B------:R-:W-:Y:S01]  /*0e40*/  USHF.L.U32 UR4, UR20, 0x1, URZ ;  /* 0x0000000114047899 */ /* 0x000fe2000800063f */
[----:B------:R-:W-:Y:S01]  /*0e50*/  SHF.L.U32 R4, R3, 0x1, RZ ;  /* 0x0000000103047819 */ /* 0x000fe200000006ff */
[----:B------:R-:W-:Y:S01]  /*0e60*/  UIMAD UR22, UR24, UR22, URZ ;  /* 0x00000016181672a4 */ /* 0x000fe2000f8e023f */
[----:B------:R-:W-:Y:S01]  /*0e70*/  LOP3.LUT R3, R120, 0x7f, RZ, 0xc0, !PT ;  /* 0x0000007f78037812 */ /* 0x000fe200078ec0ff */
[----:B------:R-:W-:Y:S01]  /*0e80*/  ULDC.64 UR8, c[0x0][0x218] ;  /* 0x0000860000087ab9 */ /* 0x000fe20000000a00 */
[----:B------:R-:W-:Y:S01]  /*0e90*/  LOP3.LUT R7, R48, 0x180, R120, 0xf8, !PT ;  /* 0x0000018030077812 */ /* 0x000fe200078ef878 */
[----:B------:R-:W-:Y:S01]  /*0ea0*/  USHF.L.U32 UR5, UR22, 0x1, URZ ;  /* 0x0000000116057899 */ /* 0x000fe2000800063f */
[----:B------:R-:W-:Y:S01]  /*0eb0*/  SHF.R.U32.HI R0, RZ, 0x3, R0 ;  /* 0x00000003ff007819 */ /* 0x000fe20000011600 */
[----:B------:R-:W0:Y:S01]  /*0ec0*/  LDC R18, c[0x0][0x268] ;  /* 0x00009a00ff127b82 */ /* 0x000e220000000800 */
[----:B------:R-:W-:Y:S01]  /*0ed0*/  SHF.R.U32.HI R5, RZ, 0x2, R2 ;  /* 0x00000002ff057819 */ /* 0x000fe20000011602 */
[----:B------:R-:W-:Y:S01]  /*0ee0*/  IMAD R2, R3, UR23, RZ ;  /* 0x0000001703027c24 */ /* 0x000fe2000f8e02ff */
[----:B------:R-:W-:Y:S01]  /*0ef0*/  LOP3.LUT R6, R7, R0, RZ, 0x3c, !PT ;  /* 0x0000000007067212 */ /* 0x000fe200078e3cff */
[----:B------:R-:W-:Y:S01]  /*0f00*/  IMAD.SHL.U32 R0, R14, 0x2, RZ ;  /* 0x000000020e007824 */ /* 0x000fe200078e00ff */
[----:B------:R-:W-:Y:S01]  /*0f10*/  LOP3.LUT R3, R4, R5, RZ, 0x3c, !PT ;  /* 0x0000000504037212 */ /* 0x000fe200078e3cff */
[----:B------:R-:W-:Y:S01]  /*0f20*/  IMAD.U32 R5, RZ, RZ, UR4 ;  /* 0x00000004ff057e24 */ /* 0x000fe2000f8e00ff */
[----:B------:R-:W-:Y:S01]  /*0f30*/  MOV R7, UR5 ;  /* 0x0000000500077c02 */ /* 0x000fe20008000f00 */
[----:B------:R-:W-:Y:S01]  /*0f40*/  UIMAD.WIDE UR4, UR20, 0x2, URZ ;  /* 0x00000002140478a5 */ /* 0x000fe2000f8e023f */
[----:B------:R-:W-:Y:S01]  /*0f50*/  SHF.L.U32 R4, R2, 0x1, RZ ;  /* 0x0000000102047819 */ /* 0x000fe200000006ff */
[----:B------:R-:W-:Y:S01]  /*0f60*/  ULDC.64 UR10, c[0x0][0x220] ;  /* 0x00008800000a7ab9 */ /* 0x000fe20000000a00 */
[----:B------:R-:W-:Y:S01]  /*0f70*/  IADD3 R16, P0, P1, R0, UR8, R5 ;  /* 0x0000000800107c10 */ /* 0x000fe2000f91e005 */
[----:B------:R-:W-:Y:S01]  /*0f80*/  UIMAD.WIDE UR6, UR22, 0x2, URZ ;  /* 0x00000002160678a5 */ /* 0x000fe2000f8e023f */
[----:B------:R-:W-:Y:S01]  /*0f90*/  SHF.R.U32.HI R5, RZ, 0x6, R120 ;  /* 0x00000006ff057819 */ /* 0x000fe20000011678 */
[----:B------:R-:W-:Y:S01]  /*0fa0*/  IMAD.HI R14, R14, 0x2, RZ ;  /* 0x000000020e0e7827 */ /* 0x000fe200078e02ff */
[----:B------:R-:W-:-:S02]  /*0fb0*/  IADD3 R0, P2, P3, R4, UR10, R7 ;  /* 0x0000000a04007c10 */ /* 0x000fc4000fb5e007 */
[----:B------:R-:W-:Y:S02]  /*0fc0*/  CS2R R88, SRZ ;  /* 0x0000000000587805 */ /* 0x000fe4000001ff00 */
[----:B------:R-:W-:Y:S01]  /*0fd0*/  SGXT.U32 R5, R5, 0x3 ;  /* 0x000000030505781a */ /* 0x000fe20000000000 */
[----:B------:R-:W-:Y:S01]  /*0fe0*/  IMAD.U32 R7, RZ, RZ, UR5 ;  /* 0x00000005ff077e24 */ /* 0x000fe2000f8e00ff */
[----:B------:R-:W-:Y:S01]  /*0ff0*/  LOP3.LUT R4, R6, 0x2000, R17, 0xf8, !PT ;  /* 0x0000200006047812 */ /* 0x000fe200078ef811 */
[----:B------:R-:W-:Y:S01]  /*1000*/  IMAD.U32 R6, RZ, RZ, UR21 ;  /* 0x00000015ff067e24 */ /* 0x000fe2000f8e00ff */
[----:B------:R-:W-:Y:S01]  /*1010*/  MOV R9, UR7 ;  /* 0x0000000700097c02 */ /* 0x000fe20008000f00 */
[----:B------:R-:W-:Y:S01]  /*1020*/  IMAD R5, R5, UR21, RZ ;  /* 0x0000001505057c24 */ /* 0x000fe2000f8e02ff */
[----:B------:R-:W-:Y:S01]  /*1030*/  IADD3.X R14, R14, UR9, R7, P0, P1 ;  /* 0x000000090e0e7c10 */ /* 0x000fe200087e2407 */
[----:B------:R-:W-:Y:S01]  /*1040*/  IMAD.HI R2, R2, 0x2, RZ ;  /* 0x0000000202027827 */ /* 0x000fe200078e02ff */
[----:B------:R-:W-:Y:S01]  /*1050*/  SHF.R.U32.HI R8, RZ, 0x7, R120 ;  /* 0x00000007ff087819 */ /* 0x000fe20000011678 */
[----:B------:R-:W-:Y:S01]  /*1060*/  UIADD3 UR7, UR25, 0x8000, URZ ;  /* 0x0000800019077890 */ /* 0x000fe2000fffe03f */
[----:B------:R-:W-:Y:S01]  /*1070*/  MOV R7, UR21 ;  /* 0x0000001500077c02 */ /* 0x000fe20008000f00 */
[----:B------:R-:W-:Y:S01]  /*1080*/  IMAD R6, R6, 0x8, R5 ;  /* 0x0000000806067824 */ /* 0x000fe200078e0205 */
[----:B------:R-:W-:Y:S01]  /*1090*/  IADD3.X R12, R2, UR11, R9, P2, P3 ;  /* 0x0000000b020c7c10 */ /* 0x000fe200097e6409 */
[----:B------:R-:W-:Y:S01]  /*10a0*/  IMAD.U32 R10, RZ, RZ, UR21 ;  /* 0x00000015ff0a7e24 */ /* 0x000fe2000f8e00ff */
[----:B------:R-:W-:Y:S01]  /*10b0*/  SGXT.U32 R2, R8, 0x2 ;  /* 0x000000020802781a */ /* 0x000fe20000000000 */
[----:B------:R-:W-:Y:S01]  /*10c0*/  IMAD.U32 R8, RZ, RZ, UR21 ;  /* 0x00000015ff087e24 */ /* 0x000fe2000f8e00ff */
[----:B------:R-:W-:Y:S01]  /*10d0*/  MOV R9, UR21 ;  /* 0x0000001500097c02 */ /* 0x000fe20008000f00 */
[----:B------:R-:W-:Y:S01]  /*10e0*/  IMAD R7, R7, 0x8, R6 ;  /* 0x0000000807077824 */ /* 0x000fe200078e0206 */
[----:B------:R-:W-:Y:S01]  /*10f0*/  MOV R11, UR21 ;  /* 0x00000015000b7c02 */ /* 0x000fe20008000f00 */
[----:B0-----:R-:W-:Y:S01]  /*1100*/  IMAD R13, R2, R18, RZ ;  /* 0x00000012020d7224 */ /* 0x001fe200078e02ff */
[-C--:B------:R-:W-:Y:S01]  /*1110*/  LEA R120, P1, R6, R16.reuse, 0x1 ;  /* 0x0000001006787211 */ /* 0x080fe200078208ff */
[----:B------:R-:W-:Y:S01]  /*1120*/  IMAD R8, R8, 0x8, R7 ;  /* 0x0000000808087824 */ /* 0x000fe200078e0207 */
[----:B------:R-:W-:Y:S01]  /*1130*/  LEA R124, P0, R5, R16, 0x1 ;  /* 0x00000010057c7211 */ /* 0x000fe200078008ff */
[----:B------:R-:W-:Y:S01]  /*1140*/  IMAD.U32 R22, RZ, RZ, UR21 ;  /* 0x00000015ff167e24 */ /* 0x000fe2000f8e00ff */
[----:B------:R-:W-:Y:S01]  /*1150*/  LEA.HI.X.SX32 R121, R6, R14, 0x1, P1 ;  /* 0x0000000e06797211 */ /* 0x000fe200008f0eff */
[----:B------:R-:W-:Y:S01]  /*1160*/  IMAD.U32 R27, RZ, RZ, UR21 ;  /* 0x00000015ff1b7e24 */ /* 0x000fe2000f8e00ff */
[----:B------:R-:W-:Y:S01]  /*1170*/  LEA R2, R9, R8, 0x3 ;  /* 0x0000000809027211 */ /* 0x000fe200078e18ff */
[----:B------:R-:W-:Y:S01]  /*1180*/  IMAD.U32 R29, RZ, RZ, UR21 ;  /* 0x00000015ff1d7e24 */ /* 0x000fe2000f8e00ff */
[----:B------:R-:W-:Y:S01]  /*1190*/  MOV R21, UR21 ;  /* 0x0000001500157c02 */ /* 0x000fe20008000f00 */
[----:B------:R0:W-:Y:S01]  /*11a0*/  STL.64 [R1+0x130], R120 ;  /* 0x0001307801007387 */ /* 0x0001e20000100a00 */
[----:B------:R-:W-:Y:S01]  /*11b0*/  LEA R9, R11, R2, 0x3 ;  /* 0x000000020b097211 */ /* 0x000fe200078e18ff */
[----:B------:R-:W-:Y:S01]  /*11c0*/  IMAD.U32 R26, RZ, RZ, UR21 ;  /* 0x00000015ff1a7e24 */ /* 0x000fe2000f8e00ff */
[----:B------:R-:W-:Y:S01]  /*11d0*/  LEA R122, P2, R7, R16, 0x1 ;  /* 0x00000010077a7211 */ /* 0x000fe200078408ff */
[----:B------:R-:W-:Y:S01]  /*11e0*/  IMAD.U32 R28, RZ, RZ, UR21 ;  /* 0x00000015ff1c7e24 */ /* 0x000fe2000f8e00ff */
[-C--:B------:R-:W-:Y:S01]  /*11f0*/  LEA.HI.X.SX32 R125, R5, R14.reuse, 0x1, P0 ;  /* 0x0000000e057d7211 */ /* 0x080fe200000f0eff */
[----:B------:R-:W-:Y:S01]  /*1200*/  IMAD R10, R10, 0x8, R9 ;  /* 0x000000080a0a7824 */ /* 0x000fe200078e0209 */
[----:B------:R-:W-:Y:S01]  /*1210*/  MOV R20, UR21 ;  /* 0x0000001500147c02 */ /* 0x000fe20008000f00 */
[----:B------:R-:W-:Y:S01]  /*1220*/  USHF.R.U32.HI UR7, URZ, 0x4, UR7 ;  /* 0x000000043f077899 */ /* 0x000fe20008011607 */
[----:B------:R-:W-:Y:S01]  /*1230*/  LEA.HI.X.SX32 R123, R7, R14, 0x1, P2 ;  /* 0x0000000e077b7211 */ /* 0x000fe200010f0eff */
[----:B------:R-:W-:Y:S01]  /*1240*/  IMAD R11, R21, 0x8, R10 ;  /* 0x00000008150b7824 */ /* 0x000fe200078e020a */
[----:B------:R-:W-:Y:S01]  /*1250*/  STL.64 [R1+0x138], R124 ;  /* 0x0001387c01007387 */ /* 0x000fe20000100a00 */
[C---:B0-----:R-:W-:Y:S01]  /*1260*/  LEA R120, P0, R8.reuse, R16, 0x1 ;  /* 0x0000001008787211 */ /* 0x041fe200078008ff */
[----:B------:R-:W-:Y:S01]  /*1270*/  USGXT.U32 UR10, UR7, 0xe ;  /* 0x0000000e070a789a */ /* 0x000fe20008000000 */
[----:B------:R-:W-:Y:S01]  /*1280*/  MOV R25, UR21 ;  /* 0x0000001500197c02 */ /* 0x000fe20008000f00 */
[----:B------:R0:W-:Y:S01]  /*1290*/  STL.64 [R1+0x128], R122 ;  /* 0x0001287a01007387 */ /* 0x0001e20000100a00 */
[----:B------:R-:W-:Y:S01]  /*12a0*/  LEA.HI.X.SX32 R121, R8, R14, 0x1, P0 ;  /* 0x0000000e08797211 */ /* 0x000fe200000f0eff */
[----:B------:R-:W-:Y:S01]  /*12b0*/  UIADD3 UR14, UP0, UR10, 0x2, URZ ;  /* 0x000000020a0e7890 */ /* 0x000fe2000ff1e03f */
[----:B------:R-:W-:Y:S01]  /*12c0*/  LEA R5, R20, R11, 0x3 ;  /* 0x0000000b14057211 */ /* 0x000fe200078e18ff */
[----:B------:R-:W-:Y:S01]  /*12d0*/  UMOV UR6, URZ ;  /* 0x0000003f00067c82 */ /* 0x000fe20008000000 */
[----:B------:R-:W-:Y:S01]  /*12e0*/  MOV R24, UR21 ;  /* 0x0000001500187c02 */ /* 0x000fe20008000f00 */
[----:B------:R1:W-:Y:S01]  /*12f0*/  STL.64 [R1+0x120], R120 ;  /* 0x0001207801007387 */ /* 0x0003e20000100a00 */
[----:B------:R-:W-:Y:S01]  /*1300*/  LEA R6, R22, R5, 0x3 ;  /* 0x0000000516067211 */ /* 0x000fe200078e18ff */
[----:B------:R-:W-:Y:S01]  /*1310*/  UIADD3.X UR15, UR6, 0x40000040, URZ, UP0, !UPT ;  /* 0x40000040060f7890 */ /* 0x000fe200087fe43f */
[----:B------:R-:W-:-:S02]  /*1320*/  LEA R15, R18, R13, 0x2 ;  /* 0x0000000d120f7211 */ /* 0x000fc400078e10ff */
[----:B------:R-:W-:Y:S02]  /*1330*/  CS2R R90, SRZ ;  /* 0x00000000005a7805 */ /* 0x000fe4000001ff00 */
[----:B------:R-:W-:Y:S02]  /*1340*/  LEA R7, R25, R6, 0x3 ;  /* 0x0000000619077211 */ /* 0x000fe400078e18ff */
[----:B------:R-:W-:Y:S02]  /*1350*/  CS2R R92, SRZ ;  /* 0x00000000005c7805 */ /* 0x000fe4000001ff00 */
[----:B0-----:R-:W-:Y:S02]  /*1360*/  LEA R122, P0, R2, R16, 0x1 ;  /* 0x00000010027a7211 */ /* 0x001fe400078008ff */
[----:B------:R-:W-:Y:S02]  /*1370*/  CS2R R94, SRZ ;  /* 0x00000000005e7805 */ /* 0x000fe4000001ff00 */
[----:B------:R-:W-:-:S02]  /*1380*/  LEA R17, R18, R15, 0x2 ;  /* 0x0000000f12117211 */ /* 0x000fc400078e10ff */
[----:B------:R-:W-:Y:S02]  /*1390*/  CS2R R96, SRZ ;  /* 0x0000000000607805 */ /* 0x000fe4000001ff00 */
[----:B------:R-:W-:Y:S02]  /*13a0*/  LEA.HI.X.SX32 R123, R2, R14, 0x1, P0 ;  /* 0x0000000e027b7211 */ /* 0x000fe400000f0eff */
[----:B------:R-:W-:Y:S02]  /*13b0*/  CS2R R98, SRZ ;  /* 0x0000000000627805 */ /* 0x000fe4000001ff00 */
[CC--:B-1----:R-:W-:Y:S02]  /*13c0*/  LEA R120, P1, R9.reuse, R16.reuse, 0x1 ;  /* 0x0000001009787211 */ /* 0x0c2fe400078208ff */
[----:B------:R-:W-:Y:S02]  /*13d0*/  CS2R R100, SRZ ;  /* 0x0000000000647805 */ /* 0x000fe4000001ff00 */
[----:B------:R-:W-:Y:S01]  /*13e0*/  LEA R124, P0, R10, R16, 0x1 ;  /* 0x000000100a7c7211 */ /* 0x000fe200078008ff */
[----:B------:R0:W-:Y:S01]  /*13f0*/  STL.64 [R1+0x118], R122 ;  /* 0x0001187a01007387 */ /* 0x0001e20000100a00 */
[----:B------:R-:W-:-:S02]  /*1400*/  LEA.HI.X.SX32 R121, R9, R14, 0x1, P1 ;  /* 0x0000000e09797211 */ /* 0x000fc400008f0eff */
[----:B------:R-:W-:Y:S02]  /*1410*/  CS2R R102, SRZ ;  /* 0x0000000000667805 */ /* 0x000fe4000001ff00 */
[----:B------:R-:W-:Y:S02]  /*1420*/  LEA R2, R24, R7, 0x3 ;  /* 0x0000000718027211 */ /* 0x000fe400078e18ff */
[----:B------:R-:W-:Y:S02]  /*1430*/  CS2R R104, SRZ ;  /* 0x0000000000687805 */ /* 0x000fe4000001ff00 */
[----:B------:R-:W-:Y:S01]  /*1440*/  LEA.HI.X.SX32 R125, R10, R14, 0x1, P0 ;  /* 0x0000000e0a7d7211 */ /* 0x000fe200000f0eff */
[----:B------:R1:W-:Y:S01]  /*1450*/  STL.64 [R1+0x110], R120 ;  /* 0x0001107801007387 */ /* 0x0003e20000100a00 */
[----:B------:R-:W-:Y:S01]  /*1460*/  LEA R19, R18, R17, 0x2 ;  /* 0x0000001112137211 */ /* 0x000fe200078e10ff */
[----:B------:R-:W-:Y:S01]  /*1470*/  IMAD R8, R27, 0x8, R2 ;  /* 0x000000081b087824 */ /* 0x000fe200078e0202 */
[----:B------:R-:W-:Y:S01]  /*1480*/  CS2R R106, SRZ ;  /* 0x00000000006a7805 */ /* 0x000fe2000001ff00 */
[----:B------:R-:W-:Y:S01]  /*1490*/  STL.64 [R1+0x108], R124 ;  /* 0x0001087c01007387 */ /* 0x000fe20000100a00 */
[----:B------:R-:W-:-:S02]  /*14a0*/  CS2R R108, SRZ ;  /* 0x00000000006c7805 */ /* 0x000fc4000001ff00 */
[C---:B0-----:R-:W-:Y:S01]  /*14b0*/  LEA R122, P1, R11.reuse, R16, 0x1 ;  /* 0x000000100b7a7211 */ /* 0x041fe200078208ff */
[C---:B------:R-:W-:Y:S01]  /*14c0*/  IMAD R21, R18.reuse, 0x4, R19 ;  /* 0x0000000412157824 */ /* 0x040fe200078e0213 */
[----:B------:R-:W-:Y:S02]  /*14d0*/  CS2R R110, SRZ ;  /* 0x00000000006e7805 */ /* 0x000fe4000001ff00 */
[----:B------:R-:W-:Y:S02]  /*14e0*/  CS2R R112, SRZ ;  /* 0x0000000000707805 */ /* 0x000fe4000001ff00 */
[----:B------:R-:W-:Y:S01]  /*14f0*/  LEA.HI.X.SX32 R123, R11, R14, 0x1, P1 ;  /* 0x0000000e0b7b7211 */ /* 0x000fe200008f0eff */
[----:B------:R-:W-:Y:S01]  /*1500*/  IMAD R23, R18, 0x4, R21 ;  /* 0x0000000412177824 */ /* 0x000fe200078e0215 */
[----:B-1----:R-:W-:Y:S02]  /*1510*/  LEA R120, P2, R5, R16, 0x1 ;  /* 0x0000001005787211 */ /* 0x002fe400078408ff */
[----:B------:R-:W-:-:S02]  /*1520*/  CS2R R114, SRZ ;  /* 0x0000000000727805 */ /* 0x000fc4000001ff00 */
[----:B------:R-:W-:Y:S01]  /*1530*/  CS2R R116, SRZ ;  /* 0x0000000000747805 */ /* 0x000fe2000001ff00 */
[----:B------:R0:W-:Y:S01]  /*1540*/  STL.64 [R1+0x100], R122 ;  /* 0x0001007a01007387 */ /* 0x0001e20000100a00 */
[----:B------:R-:W-:Y:S01]  /*1550*/  LEA.HI.X.SX32 R121, R5, R14, 0x1, P2 ;  /* 0x0000000e05797211 */ /* 0x000fe200010f0eff */
[----:B------:R-:W-:Y:S01]  /*1560*/  IMAD R25, R18, 0x4, R23 ;  /* 0x0000000412197824 */ /* 0x000fe200078e0217 */
[----:B------:R-:W-:Y:S02]  /*1570*/  LEA R5, R29, R8, 0x3 ;  /* 0x000000081d057211 */ /* 0x000fe400078e18ff */
[----:B------:R-:W-:Y:S02]  /*1580*/  CS2R R118, SRZ ;  /* 0x0000000000767805 */ /* 0x000fe4000001ff00 */
[----:B------:R-:W-:Y:S01]  /*1590*/  LEA R10, P2, R2, R16, 0x1 ;  /* 0x00000010020a7211 */ /* 0x000fe200078408ff */
[----:B------:R1:W-:Y:S01]  /*15a0*/  STL.64 [R1+0xf8], R120 ;  /* 0x0000f87801007387 */ /* 0x0003e20000100a00 */
[----:B------:R-:W-:Y:S01]  /*15b0*/  UMOV UR4, URZ ;  /* 0x0000003f00047c82 */ /* 0x000fe20008000000 */
[----:B------:R-:W-:Y:S01]  /*15c0*/  IMAD R9, R26, 0x8, R5 ;  /* 0x000000081a097824 */ /* 0x000fe200078e0205 */
[----:B------:R-:W-:Y:S01]  /*15d0*/  LEA.HI.X.SX32 R11, R2, R14, 0x1, P2 ;  /* 0x0000000e020b7211 */ /* 0x000fe200010f0eff */
[----:B------:R-:W-:Y:S01]  /*15e0*/  UMOV UR5, URZ ;  /* 0x0000003f00057c82 */ /* 0x000fe20008000000 */
[----:B------:R-:W-:Y:S01]  /*15f0*/  UIADD3.64 UR42, UR14, 0x2, URZ ;  /* 0x000000020e2a7897 */ /* 0x000fe2000fffe03f */
[----:B0-----:R-:W-:Y:S01]  /*1600*/  LEA R122, P0, R6, R16, 0x1 ;  /* 0x00000010067a7211 */ /* 0x001fe200078008ff */
[----:B------:R-:W-:Y:S01]  /*1610*/  UIADD3.64 UR18, UR14, 0x4, URZ ;  /* 0x000000040e127897 */ /* 0x000fe2000fffe03f */
[----:B------:R-:W-:Y:S01]  /*1620*/  LEA R2, R28, R9, 0x3 ;  /* 0x000000091c027211 */ /* 0x000fe200078e18ff */
[----:B------:R-:W-:Y:S01]  /*1630*/  UIADD3.64 UR26, UR14, 0x1fe, URZ ;  /* 0x000001fe0e1a7897 */ /* 0x000fe2000fffe03f */
[----:B------:R-:W-:Y:S01]  /*1640*/  LEA.HI.X.SX32 R123, R6, R14, 0x1, P0 ;  /* 0x0000000e067b7211 */ /* 0x000fe200000f0eff */
[----:B------:R-:W-:Y:S01]  /*1650*/  UIADD3.64 UR30, UR14, 0x200, URZ ;  /* 0x000002000e1e7897 */ /* 0x000fe2000fffe03f */
[CC--:B-1----:R-:W-:Y:S01]  /*1660*/  LEA R120, P1, R7.reuse, R16.reuse, 0x1 ;  /* 0x0000001007787211 */ /* 0x0c2fe200078208ff */
[----:B------:R-:W-:Y:S01]  /*1670*/  UIADD3.64 UR34, UR14, 0x202, URZ ;  /* 0x000002020e227897 */ /* 0x000fe2000fffe03f */
[C---:B------:R-:W-:Y:S01]  /*1680*/  LEA R6, P3, R2.reuse, R16, 0x1 ;  /* 0x0000001002067211 */ /* 0x040fe200078608ff */
[----:B------:R0:W-:Y:S01]  /*1690*/  STL.64 [R1+0xf0], R122 ;  /* 0x0000f07a01007387 */ /* 0x0001e20000100a00 */
[-C--:B------:R-:W-:Y:S01]  /*16a0*/  LEA.HI.X.SX32 R121, R7, R14.reuse, 0x1, P1 ;  /* 0x0000000e07797211 */ /* 0x080fe200008f0eff */
[----:B------:R-:W-:Y:S01]  /*16b0*/  UIADD3.64 UR38, UR14, 0x204, URZ ;  /* 0x000002040e267897 */ /* 0x000fe2000fffe03f */
[----:B------:R-:W-:Y:S01]  /*16c0*/  LEA.HI.X.SX32 R7, R2, R14, 0x1, P3 ;  /* 0x0000000e02077211 */ /* 0x000fe200018f0eff */
[----:B------:R-:W-:Y:S01]  /*16d0*/  ULDC UR20, c[0x0][0x238] ;  /* 0x00008e0000147ab9 */ /* 0x000fe20000000800 */
[----:B------:R-:W-:Y:S01]  /*16e0*/  UMOV UR11, 0x40000040 ;  /* 0x40000040000b7882 */ /* 0x000fe20000000000 */
[----:B------:R1:W-:Y:S04]  /*16f0*/  STL.64 [R1+0xe8], R120 ;  /* 0x0000e87801007387 */ /* 0x0003e80000100a00 */
[----:B------:R2:W-:Y:S01]  /*1700*/  STL.64 [R1+0xe0], R10 ;  /* 0x0000e00a01007387 */ /* 0x0005e20000100a00 */
[----:B0-----:R-:W-:-:S04]  /*1710*/  LEA R122, P0, R8, R16, 0x1 ;  /* 0x00000010087a7211 */ /* 0x001fc800078008ff */
[----:B------:R-:W-:Y:S02]  /*1720*/  LEA.HI.X.SX32 R123, R8, R14, 0x1, P0 ;  /* 0x0000000e087b7211 */ /* 0x000fe400000f0eff */
[----:B-1----:R-:W-:-:S03]  /*1730*/  LEA R120, P1, R5, R16, 0x1 ;  /* 0x0000001005787211 */ /* 0x002fc600078208ff */
[----:B------:R-:W-:Y:S01]  /*1740*/  STL.64 [R1+0xd8], R122 ;  /* 0x0000d87a01007387 */ /* 0x000fe20000100a00 */
[----:B--2---:R-:W-:Y:S02]  /*1750*/  LEA R10, P2, R9, R16, 0x1 ;  /* 0x00000010090a7211 */ /* 0x004fe400078408ff */
[-C--:B------:R-:W-:Y:S01]  /*1760*/  LEA.HI.X.SX32 R121, R5, R14.reuse, 0x1, P1 ;  /* 0x0000000e05797211 */ /* 0x080fe200008f0eff */
[----:B------:R-:W-:Y:S01]  /*1770*/  IMAD R5, R18, 0x4, R25 ;  /* 0x0000000412057824 */ /* 0x000fe200078e0219 */
[----:B------:R-:W-:Y:S02]  /*1780*/  LEA.HI.X.SX32 R11, R9, R14, 0x1, P2 ;  /* 0x0000000e090b7211 */ /* 0x000fe400010f0eff */
[C---:B------:R-:W-:Y:S01]  /*1790*/  LEA R8, P2, R17.reuse, R0, 0x1 ;  /* 0x0000000011087211 */ /* 0x040fe200078408ff */
[----:B------:R0:W-:Y:S03]  /*17a0*/  STL.64 [R1+0xd0], R120 ;  /* 0x0000d07801007387 */ /* 0x0001e60000100a00 */
[----:B------:R-:W-:Y:S01]  /*17b0*/  LEA.HI.X.SX32 R9, R17, R12, 0x1, P2 ;  /* 0x0000000c11097211 */ /* 0x000fe200010f0eff */
[----:B------:R1:W-:Y:S01]  /*17c0*/  STL.64 [R1+0xc8], R10 ;  /* 0x0000c80a01007387 */ /* 0x0003e20000100a00 */
[----:B------:R-:W-:-:S03]  /*17d0*/  LEA R14, P2, R23, R0, 0x1 ;  /* 0x00000000170e7211 */ /* 0x000fc600078408ff */
[----:B------:R2:W-:Y:S01]  /*17e0*/  STL.64 [R1+0xc0], R6 ;  /* 0x0000c00601007387 */ /* 0x0005e20000100a00 */
[----:B0-----:R-:W-:-:S03]  /*17f0*/  LEA R120, P0, R13, R0, 0x1 ;  /* 0x000000000d787211 */ /* 0x001fc600078008ff */
[----:B------:R0:W-:Y:S01]  /*1800*/  STL.64 [R1+0xa8], R8 ;  /* 0x0000a80801007387 */ /* 0x0001e20000100a00 */
[----:B-1----:R-:W-:Y:S02]  /*1810*/  LEA R10, P1, R15, R0, 0x1 ;  /* 0x000000000f0a7211 */ /* 0x002fe400078208ff */
[-C--:B------:R-:W-:Y:S02]  /*1820*/  LEA.HI.X.SX32 R121, R13, R12.reuse, 0x1, P0 ;  /* 0x0000000c0d797211 */ /* 0x080fe400000f0eff */
[C---:B--2---:R-:W-:Y:S02]  /*1830*/  LEA R7, R18.reuse, R5, 0x2 ;  /* 0x0000000512077211 */ /* 0x044fe400078e10ff */
[----:B------:R-:W-:Y:S01]  /*1840*/  LEA.HI.X.SX32 R11, R15, R12, 0x1, P1 ;  /* 0x0000000c0f0b7211 */ /* 0x000fe200008f0eff */
[----:B------:R1:W-:Y:S01]  /*1850*/  STL.64 [R1+0xb8], R120 ;  /* 0x0000b87801007387 */ /* 0x0003e20000100a00 */
[----:B------:R-:W-:Y:S01]  /*1860*/  LEA R122, P0, R19, R0, 0x1 ;  /* 0x00000000137a7211 */ /* 0x000fe200078008ff */
[----:B0-----:R-:W-:Y:S01]  /*1870*/  IMAD R9, R18, 0x4, R7 ;  /* 0x0000000412097824 */ /* 0x001fe200078e0207 */
[-C--:B------:R-:W-:Y:S01]  /*1880*/  LEA.HI.X.SX32 R15, R23, R12.reuse, 0x1, P2 ;  /* 0x0000000c170f7211 */ /* 0x080fe200010f0eff */
[----:B------:R0:W-:Y:S01]  /*1890*/  STL.64 [R1+0xb0], R10 ;  /* 0x0000b00a01007387 */ /* 0x0001e20000100a00 */
[----:B------:R-:W-:-:S02]  /*18a0*/  LEA.HI.X.SX32 R123, R19, R12, 0x1, P0 ;  /* 0x0000000c137b7211 */ /* 0x000fc400000f0eff */
[C---:B------:R-:W-:Y:S02]  /*18b0*/  LEA R16, P2, R7.reuse, R0, 0x1 ;  /* 0x0000000007107211 */ /* 0x040fe400078408ff */
[----:B------:R-:W-:Y:S01]  /*18c0*/  MOV R6, 0x3f800000 ;  /* 0x3f80000000067802 */ /* 0x000fe20000000f00 */
[----:B------:R-:W-:Y:S01]  /*18d0*/  STL.64 [R1+0xa0], R122 ;  /* 0x0000a07a01007387 */ /* 0x000fe20000100a00 */
[----:B------:R-:W-:Y:S02]  /*18e0*/  LEA.HI.X.SX32 R17, R7, R12, 0x1, P2 ;  /* 0x0000000c07117211 */ /* 0x000fe400010f0eff */
[C---:B-1----:R-:W-:Y:S02]  /*18f0*/  LEA R120, P1, R21.reuse, R0, 0x1 ;  /* 0x0000000015787211 */ /* 0x042fe400078208ff */
[----:B0-----:R-:W-:Y:S02]  /*1900*/  LEA R11, R18, R9, 0x2 ;  /* 0x00000009120b7211 */ /* 0x001fe400078e10ff */
[----:B------:R-:W-:-:S02]  /*1910*/  LEA.HI.X.SX32 R121, R21, R12, 0x1, P1 ;  /* 0x0000000c15797211 */ /* 0x000fc400008f0eff */
[C---:B------:R-:W-:Y:S01]  /*1920*/  LEA R20, P1, R5.reuse, R0, 0x1 ;  /* 0x0000000005147211 */ /* 0x040fe200078208ff */
[----:B------:R-:W-:Y:S02]  /*1930*/  IMAD R13, R18, 0x4, R11 ;  /* 0x00000004120d7824 */ /* 0x000fe400078e020b */
[----:B------:R0:W-:Y:S01]  /*1940*/  STL.64 [R1+0x98], R120 ;  /* 0x0000987801007387 */ /* 0x0001e20000100a00 */
[----:B------:R-:W-:-:S03]  /*1950*/  LEA.HI.X.SX32 R21, R5, R12, 0x1, P1 ;  /* 0x0000000c05157211 */ /* 0x000fc600008f0eff */
[----:B------:R1:W-:Y:S01]  /*1960*/  STL.64 [R1+0x90], R14 ;  /* 0x0000900e01007387 */ /* 0x0003e20000100a00 */
[C---:B0-----:R-:W-:Y:S02]  /*1970*/  LEA R120, P0, R25.reuse, R0, 0x1 ;  /* 0x0000000019787211 */ /* 0x041fe400078008ff */
[C---:B-1----:R-:W-:Y:S02]  /*1980*/  LEA R15, R18.reuse, R13, 0x2 ;  /* 0x0000000d120f7211 */ /* 0x042fe400078e10ff */
[----:B------:R-:W-:Y:S02]  /*1990*/  LEA.HI.X.SX32 R121, R25, R12, 0x1, P0 ;  /* 0x0000000c19797211 */ /* 0x000fe400000f0eff */
[C---:B------:R-:W-:Y:S01]  /*19a0*/  LEA R22, P0, R9.reuse, R0, 0x1 ;  /* 0x0000000009167211 */ /* 0x040fe200078008ff */
[----:B------:R-:W-:Y:S02]  /*19b0*/  IMAD R5, R18, 0x4, R15 ;  /* 0x0000000412057824 */ /* 0x000fe400078e020f */
[----:B------:R-:W-:Y:S01]  /*19c0*/  STL.64 [R1+0x88], R120 ;  /* 0x0000887801007387 */ /* 0x000fe20000100a00 */
[----:B------:R-:W-:-:S02]  /*19d0*/  LEA.HI.X.SX32 R23, R9, R12, 0x1, P0 ;  /* 0x0000000c09177211 */ /* 0x000fc400000f0eff */
[C---:B------:R-:W-:Y:S01]  /*19e0*/  LEA R7, R18.reuse, R5, 0x2 ;  /* 0x0000000512077211 */ /* 0x040fe200078e10ff */
[----:B------:R0:W-:Y:S04]  /*19f0*/  STL.64 [R1+0x80], R20 ;  /* 0x0000801401007387 */ /* 0x0001e80000100a00 */
[----:B------:R1:W-:Y:S01]  /*1a00*/  STL.64 [R1+0x78], R16 ;  /* 0x0000781001007387 */ /* 0x0003e20000100a00 */
[----:B------:R-:W-:-:S03]  /*1a10*/  IMAD R9, R18, 0x4, R7 ;  /* 0x0000000412097824 */ /* 0x000fc600078e0207 */
[----:B------:R2:W-:Y:S02]  /*1a20*/  STL.64 [R1+0x70], R22 ;  /* 0x0000701601007387 */ /* 0x0005e40000100a00 */
[-C--:B------:R-:W-:Y:S02]  /*1a30*/  LEA R10, P3, R9, R0.reuse, 0x1 ;  /* 0x00000000090a7211 */ /* 0x080fe400078608ff */
[-C--:B0-----:R-:W-:Y:S02]  /*1a40*/  LEA R20, P1, R11, R0.reuse, 0x1 ;  /* 0x000000000b147211 */ /* 0x081fe400078208ff */
[----:B-1----:R-:W-:Y:S02]  /*1a50*/  LEA R16, P2, R13, R0, 0x1 ;  /* 0x000000000d107211 */ /* 0x002fe400078408ff */
[-C--:B------:R-:W-:Y:S02]  /*1a60*/  LEA.HI.X.SX32 R21, R11, R12.reuse, 0x1, P1 ;  /* 0x0000000c0b157211 */ /* 0x080fe400008f0eff */
[----:B------:R-:W-:-:S02]  /*1a70*/  LEA.HI.X.SX32 R17, R13, R12, 0x1, P2 ;  /* 0x0000000c0d117211 */ /* 0x000fc400010f0eff */
[----:B--2---:R-:W-:Y:S01]  /*1a80*/  LEA R22, P0, R15, R0, 0x1 ;  /* 0x000000000f167211 */ /* 0x004fe200078008ff */
[----:B------:R0:W-:Y:S01]  /*1a90*/  STL.64 [R1+0x68], R20 ;  /* 0x0000681401007387 */ /* 0x0001e20000100a00 */
[-C--:B------:R-:W-:Y:S02]  /*1aa0*/  LEA.HI.X.SX32 R11, R9, R12.reuse, 0x1, P3 ;  /* 0x0000000c090b7211 */ /* 0x080fe400018f0eff */
[----:B------:R-:W-:Y:S01]  /*1ab0*/  LEA.HI.X.SX32 R23, R15, R12, 0x1, P0 ;  /* 0x0000000c0f177211 */ /* 0x000fe200000f0eff */
[----:B------:R1:W-:Y:S01]  /*1ac0*/  STL.64 [R1+0x60], R16 ;  /* 0x0000601001007387 */ /* 0x0003e20000100a00 */
[----:B------:R-:W-:-:S03]  /*1ad0*/  MOV R9, 0xff800000 ;  /* 0xff80000000097802 */ /* 0x000fc60000000f00 */
[----:B------:R2:W-:Y:S01]  /*1ae0*/  STL.64 [R1+0x58], R22 ;  /* 0x0000581601007387 */ /* 0x0005e20000100a00 */
[-C--:B0-----:R-:W-:Y:S02]  /*1af0*/  LEA R20, P1, R5, R0.reuse, 0x1 ;  /* 0x0000000005147211 */ /* 0x081fe400078208ff */
[----:B-1----:R-:W-:Y:S02]  /*1b00*/  LEA R16, P2, R7, R0, 0x1 ;  /* 0x0000000007107211 */ /* 0x002fe400078408ff */
[-C--:B------:R-:W-:Y:S01]  /*1b10*/  LEA.HI.X.SX32 R21, R5, R12.reuse, 0x1, P1 ;  /* 0x0000000c05157211 */ /* 0x080fe200008f0eff */
[----:B------:R-:W-:Y:S01]  /*1b20*/  IMAD.MOV.U32 R5, RZ, RZ, -0x800000 ;  /* 0xff800000ff057424 */ /* 0x000fe200078e00ff */
[----:B------:R-:W-:Y:S01]  /*1b30*/  LEA.HI.X.SX32 R17, R7, R12, 0x1, P2 ;  /* 0x0000000c07117211 */ /* 0x000fe200010f0eff */
[----:B------:R-:W-:Y:S01]  /*1b40*/  IMAD.MOV.U32 R7, RZ, RZ, 0x3f800000 ;  /* 0x3f800000ff077424 */ /* 0x000fe200078e00ff */
[----:B------:R-:W-:Y:S01]  /*1b50*/  LOP3.LUT R0, R4, 0x40, RZ, 0x3c, !PT ;  /* 0x0000004004007812 */ /* 0x000fe200078e3cff */
[----:B------:R2:W-:Y:S04]  /*1b60*/  STL.64 [R1+0x50], R20 ;  /* 0x0000501401007387 */ /* 0x0005e80000100a00 */
[----:B------:R2:W-:Y:S04]  /*1b70*/  STL.64 [R1+0x48], R16 ;  /* 0x0000481001007387 */ /* 0x0005e80000100a00 */
[----:B------:R2:W-:Y:S04]  /*1b80*/  STL.64 [R1+0x20], R10 ;  /* 0x0000200a01007387 */ /* 0x0005e80000100a00 */
[----:B------:R2:W-:Y:S02]  /*1b90*/  STL [R1+0x140], R0 ;  /* 0x0001400001007387 */ /* 0x0005e40000100800 */
.L_x_1:
[----:B------:R-:W3:Y:S04]  /*1ba0*/  LDL.64 R120, [R1+0x138] ;  /* 0x0001380001787983 */ /* 0x000ee80000100a00 */
[----:B--2---:R-:W2:Y:S01]  /*1bb0*/  LDL.64 R16, [R1+0x130] ;  /* 0x0001300001107983 */ /* 0x004ea20000100a00 */
[----:B------:R-:W-:Y:S01]  /*1bc0*/  MOV R10, UR4 ;  /* 0x00000004000a7c02 */ /* 0x000fe20008000f00 */
[----:B------:R-:W-:Y:S02]  /*1bd0*/  IMAD.U32 R12, RZ, RZ, UR4 ;  /* 0x00000004ff0c7e24 */ /* 0x000fe4000f8e00ff */
[----:B------:R-:W4:Y:S04]  /*1be0*/  LDL.64 R18, [R1+0x128] ;  /* 0x0001280001127983 */ /* 0x000f280000100a00 */
[----:B------:R-:W4:Y:S04]  /*1bf0*/  LDL.64 R20, [R1+0x120] ;  /* 0x0001200001147983 */ /* 0x000f280000100a00 */
[----:B------:R-:W4:Y:S01]  /*1c00*/  LDL.64 R22, [R1+0x118] ;  /* 0x0001180001167983 */ /* 0x000f220000100a00 */
[----:B------:R-:W-:-:S03]  /*1c10*/  MOV R14, UR4 ;  /* 0x00000004000e7c02 */ /* 0x000fc60008000f00 */
[----:B-----5:R0:W-:Y:S04]  /*1c20*/  STL [R1+0x184], R3 ;  /* 0x0001840301007387 */ /* 0x0201e80000100800 */
[----:B------:R-:W-:Y:S04]  /*1c30*/  STL [R1+0x180], R9 ;  /* 0x0001800901007387 */ /* 0x000fe80000100800 */
[----:B------:R-:W-:Y:S04]  /*1c40*/  STL.64 [R1+0x178], R4 ;  /* 0x0001780401007387 */ /* 0x000fe80000100a00 */
[----:B------:R-:W-:Y:S04]  /*1c50*/  STL [R1+0x148], R6 ;  /* 0x0001480601007387 */ /* 0x000fe80000100800 */
[----:B------:R-:W-:Y:S01]  /*1c60*/  STL [R1+0x144], R7 ;  /* 0x0001440701007387 */ /* 0x000fe20000100800 */
[----:B---3--:R-:W-:-:S03]  /*1c70*/  IMAD.WIDE R10, R10, 0x2, R120 ;  /* 0x000000020a0a7825 */ /* 0x008fc600078e0278 */
[----:B------:R-:W3:Y:S01]  /*1c80*/  LDL.64 R120, [R1+0x110] ;  /* 0x0001100001787983 */ /* 0x000ee20000100a00 */
[----:B--2---:R-:W-:-:S03]  /*1c90*/  IMAD.WIDE R12, R12, 0x2, R16 ;  /* 0x000000020c0c7825 */ /* 0x004fc600078e0210 */
[----:B------:R1:W-:Y:S04]  /*1ca0*/  STL.64 [R1+0x188], R10 ;  /* 0x0001880a01007387 */ /* 0x0003e80000100a00 */
[----:B------:R2:W-:Y:S04]  /*1cb0*/  STL.64 [R1+0x190], R12 ;  /* 0x0001900c01007387 */ /* 0x0005e80000100a00 */
[----:B0-----:R-:W3:Y:S04]  /*1cc0*/  LDL.64 R2, [R1+0xf8] ;  /* 0x0000f80001027983 */ /* 0x001ee80000100a00 */
[----:B-1----:R-:W3:Y:S04]  /*1cd0*/  LDL.64 R10, [R1+0x100] ;  /* 0x00010000010a7983 */ /* 0x002ee80000100a00 */
[----:B--2---:R-:W2:Y:S01]  /*1ce0*/  LDL.64 R12, [R1+0x108] ;  /* 0x00010800010c7983 */ /* 0x004ea20000100a00 */
[----:B----4-:R-:W-:-:S03]  /*1cf0*/  IMAD.WIDE R14, R14, 0x2, R18 ;  /* 0x000000020e0e7825 */ /* 0x010fc600078e0212 */
[----:B------:R-:W4:Y:S01]  /*1d00*/  LDL.64 R8, [R1+0xf0] ;  /* 0x0000f00001087983 */ /* 0x000f220000100a00 */
[----:B------:R-:W-:-:S03]  /*1d10*/  IMAD.U32 R16, RZ, RZ, UR4 ;  /* 0x00000004ff107e24 */ /* 0x000fc6000f8e00ff */
[----:B------:R-:W4:Y:S04]  /*1d20*/  LDL.64 R4, [R1+0xe8] ;  /* 0x0000e80001047983 */ /* 0x000f280000100a00 */
[----:B------:R-:W4:Y:S01]  /*1d30*/  LDL.64 R6, [R1+0xe0] ;  /* 0x0000e00001067983 */ /* 0x000f220000100a00 */
[----:B------:R-:W-:Y:S01]  /*1d40*/  MOV R18, UR4 ;  /* 0x0000000400127c02 */ /* 0x000fe20008000f00 */
[----:B------:R-:W-:Y:S02]  /*1d50*/  IMAD.WIDE R16, R16, 0x2, R20 ;  /* 0x0000000210107825 */ /* 0x000fe400078e0214 */
[----:B------:R-:W4:Y:S02]  /*1d60*/  LDL.64 R124, [R1+0xd8] ;  /* 0x0000d800017c7983 */ /* 0x000f240000100a00 */
[----:B------:R-:W-:Y:S01]  /*1d70*/  IMAD.WIDE R18, R18, 0x2, R22 ;  /* 0x0000000212127825 */ /* 0x000fe200078e0216 */
[----:B------:R-:W-:Y:S01]  /*1d80*/  MOV R22, UR4 ;  /* 0x0000000400167c02 */ /* 0x000fe20008000f00 */
[----:B------:R-:W4:Y:S02]  /*1d90*/  LDL.64 R122, [R1+0xd0] ;  /* 0x0000d000017a7983 */ /* 0x000f240000100a00 */
[----:B------:R-:W-:-:S02]  /*1da0*/  IMAD.U32 R20, RZ, RZ, UR4 ;  /* 0x00000004ff147e24 */ /* 0x000fc4000f8e00ff */
[----:B------:R-:W-:Y:S01]  /*1db0*/  IMAD.U32 R24, RZ, RZ, UR4 ;  /* 0x00000004ff187e24 */ /* 0x000fe2000f8e00ff */
[----:B------:R-:W-:Y:S01]  /*1dc0*/  MOV R26, UR4 ;  /* 0x00000004001a7c02 */ /* 0x000fe20008000f00 */
[----:B------:R-:W-:Y:S01]  /*1dd0*/  IMAD.U32 R28, RZ, RZ, UR4 ;  /* 0x00000004ff1c7e24 */ /* 0x000fe2000f8e00ff */
[----:B------:R-:W-:Y:S01]  /*1de0*/  MOV R30, UR4 ;  /* 0x00000004001e7c02 */ /* 0x000fe20008000f00 */
[----:B------:R-:W-:Y:S01]  /*1df0*/  IMAD.U32 R32, RZ, RZ, UR4 ;  /* 0x00000004ff207e24 */ /* 0x000fe2000f8e00ff */
[----:B------:R-:W4:Y:S04]  /*1e00*/  LDG.E.U16 R14, desc[UR28][R14.64] ;  /* 0x0000001c0e0e7981 */ /* 0x000f28000c1e1500 */
[----:B------:R-:W4:Y:S04]  /*1e10*/  LDG.E.U16 R16, desc[UR28][R16.64] ;  /* 0x0000001c10107981 */ /* 0x000f28000c1e1500 */
[----:B------:R-:W4:Y:S01]  /*1e20*/  LDG.E.U16 R18, desc[UR28][R18.64] ;  /* 0x0000001c12127981 */ /* 0x000f22000c1e1500 */
[----:B---3--:R-:W-:-:S03]  /*1e30*/  IMAD.WIDE R20, R20, 0x2, R120 ;  /* 0x0000000214147825 */ /* 0x008fc600078e0278 */
[----:B------:R-:W3:Y:S04]  /*1e40*/  LDL.64 R120, [R1+0xc8] ;  /* 0x0000c80001787983 */ /* 0x000ee80000100a00 */
[----:B------:R0:W3:Y:S01]  /*1e50*/  LDG.E.U16 R0, desc[UR28][R20.64] ;  /* 0x0000001c14007981 */ /* 0x0000e2000c1e1500 */
[----:B------:R-:W-:-:S04]  /*1e60*/  IMAD.WIDE R24, R24, 0x2, R10 ;  /* 0x0000000218187825 */ /* 0x000fc800078e020a */
[----:B--2---:R-:W-:Y:S02]  /*1e70*/  IMAD.WIDE R22, R22, 0x2, R12 ;  /* 0x0000000216167825 */ /* 0x004fe400078e020c */
[----:B------:R-:W2:Y:S04]  /*1e80*/  LDL.LU.64 R12, [R1+0x190] ;  /* 0x00019000010c7983 */ /* 0x000ea80000300a00 */
[----:B------:R-:W3:Y:S01]  /*1e90*/  LDL.LU.64 R10, [R1+0x188] ;  /* 0x00018800010a7983 */ /* 0x000ee20000300a00 */
[----:B------:R-:W-:-:S03]  /*1ea0*/  IMAD.WIDE R26, R26, 0x2, R2 ;  /* 0x000000021a1a7825 */ /* 0x000fc600078e0202 */
[----:B------:R-:W3:Y:S01]  /*1eb0*/  LDL.LU R3, [R1+0x184] ;  /* 0x0001840001037983 */ /* 0x000ee20000300800 */
[----:B----4-:R-:W-:-:S03]  /*1ec0*/  IMAD.WIDE R28, R28, 0x2, R8 ;  /* 0x000000021c1c7825 */ /* 0x010fc600078e0208 */
[----:B------:R-:W4:Y:S01]  /*1ed0*/  LDL.LU R9, [R1+0x180] ;  /* 0x0001800001097983 */ /* 0x000f220000300800 */
[----:B------:R-:W-:-:S03]  /*1ee0*/  IMAD.WIDE R30, R30, 0x2, R4 ;  /* 0x000000021e1e7825 */ /* 0x000fc600078e0204 */
[----:B------:R-:W4:Y:S01]  /*1ef0*/  LDL.LU.64 R4, [R1+0x178] ;  /* 0x0001780001047983 */ /* 0x000f220000300a00 */
[----:B------:R-:W-:-:S03]  /*1f00*/  IMAD.WIDE R32, R32, 0x2, R6 ;  /* 0x0000000220207825 */ /* 0x000fc600078e0206 */
[----:B------:R-:W4:Y:S01]  /*1f10*/  LDL.64 R6, [R1+0xc0] ;  /* 0x0000c00001067983 */ /* 0x000f220000100a00 */
[----:B0-----:R-:W-:Y:S01]  /*1f20*/  IMAD.U32 R20, RZ, RZ, UR4 ;  /* 0x00000004ff147e24 */ /* 0x001fe2000f8e00ff */
[----:B------:R-:W-:Y:S01]  /*1f30*/  MOV R34, UR4 ;  /* 0x0000000400227c02 */ /* 0x000fe20008000f00 */
[----:B------:R-:W-:Y:S01]  /*1f40*/  IMAD.U32 R36, RZ, RZ, UR4 ;  /* 0x00000004ff247e24 */ /* 0x000fe2000f8e00ff */
[----:B------:R-:W-:Y:S01]  /*1f50*/  MOV R38, UR4 ;  /* 0x0000000400267c02 */ /* 0x000fe20008000f00 */
[----:B------:R-:W4:Y:S02]  /*1f60*/  LDG.E.U16 R22, desc[UR28][R22.64] ;  /* 0x0000001c16167981 */ /* 0x000f24000c1e1500 */
[----:B------:R-:W-:Y:S02]  /*1f70*/  IMAD.WIDE R34, R34, 0x2, R124 ;  /* 0x0000000222227825 */ /* 0x000fe400078e027c */
[----:B------:R-:W4:Y:S02]  /*1f80*/  LDG.E.U16 R24, desc[UR28][R24.64] ;  /* 0x0000001c18187981 */ /* 0x000f24000c1e1500 */
[----:B------:R-:W-:-:S02]  /*1f90*/  IMAD.WIDE R36, R36, 0x2, R122 ;  /* 0x0000000224247825 */ /* 0x000fc400078e027a */
[----:B------:R-:W4:Y:S04]  /*1fa0*/  LDG.E.U16 R26, desc[UR28][R26.64] ;  /* 0x0000001c1a1a7981 */ /* 0x000f28000c1e1500 */
[----:B------:R-:W4:Y:S04]  /*1fb0*/  LDG.E.U16 R28, desc[UR28][R28.64] ;  /* 0x0000001c1c1c7981 */ /* 0x000f28000c1e1500 */
[----:B------:R-:W4:Y:S04]  /*1fc0*/  LDG.E.U16 R30, desc[UR28][R30.64] ;  /* 0x0000001c1e1e7981 */ /* 0x000f28000c1e1500 */
[----:B------:R-:W4:Y:S04]  /*1fd0*/  LDG.E.U16 R2, desc[UR28][R32.64] ;  /* 0x0000001c20027981 */ /* 0x000f28000c1e1500 */
[----:B------:R-:W4:Y:S04]  /*1fe0*/  LDG.E.U16 R8, desc[UR28][R34.64] ;  /* 0x0000001c22087981 */ /* 0x000f28000c1e1500 */
[----:B------:R-:W4:Y:S04]  /*1ff0*/  LDL.64 R124, [R1+0x90] ;  /* 0x00009000017c7983 */ /* 0x000f280000100a00 */
[----:B--2---:R-:W2:Y:S04]  /*2000*/  LDG.E.U16 R12, desc[UR28][R12.64] ;  /* 0x0000001c0c0c7981 */ /* 0x004ea8000c1e1500 */
[----:B---3--:R-:W3:Y:S01]  /*2010*/  LDG.E.U16 R10, desc[UR28][R10.64] ;  /* 0x0000001c0a0a7981 */ /* 0x008ee2000c1e1500 */
[----:B----4-:R-:W-:-:S03]  /*2020*/  IMAD.WIDE R20, R20, 0x2, R6 ;  /* 0x0000000214147825 */ /* 0x010fc600078e0206 */
[----:B------:R-:W4:Y:S01]  /*2030*/  LDL.64 R6, [R1+0xa8] ;  /* 0x0000a80001067983 */ /* 0x000f220000100a00 */
[----:B------:R-:W-:-:S03]  /*2040*/  IMAD.WIDE R38, R38, 0x2, R120 ;  /* 0x0000000226267825 */ /* 0x000fc600078e0278 */
[----:B------:R-:W4:Y:S04]  /*2050*/  LDG.E.U16 R120, desc[UR28][R36.64] ;  /* 0x0000001c24787981 */ /* 0x000f28000c1e1500 */
[----:B------:R-:W4:Y:S04]  /*2060*/  LDG.E.U16 R122, desc[UR28][R38.64] ;  /* 0x0000001c267a7981 */ /* 0x000f28000c1e1500 */
[----:B------:R-:W4:Y:S01]  /*2070*/  LDG.E.U16 R20, desc[UR28][R20.64] ;  /* 0x0000001c14147981 */ /* 0x000f22000c1e1500 */
[----:B------:R-:W-:Y:S06]  /*2080*/  BAR.SYNC.DEFER_BLOCKING 0x0 ;  /* 0x0000000000007b1d */ /* 0x000fec0000010000 */
[----:B------:R0:W-:Y:S04]  /*2090*/  STS.U16 [R3+UR25+0x8800], R14 ;  /* 0x0088000e03007988 */ /* 0x0001e80008000419 */
[----:B0-----:R-:W4:Y:S04]  /*20a0*/  LDL.64 R14, [R1+0xb8] ;  /* 0x0000b800010e7983 */ /* 0x001f280000100a00 */
[----:B------:R0:W-:Y:S04]  /*20b0*/  STS.U16 [R3+UR25+0x8c00], R16 ;  /* 0x008c001003007988 */ /* 0x0001e80008000419 */
[----:B------:R1:W-:Y:S01]  /*20c0*/  STS.U16 [R3+UR25+0x9000], R18 ;  /* 0x0090001203007988 */ /* 0x0003e20008000419 */
[----:B0-----:R-:W-:-:S03]  /*20d0*/  MOV R16, UR5 ;  /* 0x0000000500107c02 */ /* 0x001fc60008000f00 */
[----:B-1----:R-:W4:Y:S04]  /*20e0*/  LDL.64 R18, [R1+0x98] ;  /* 0x0000980001127983 */ /* 0x002f280000100a00 */
[----:B---3--:R0:W-:Y:S04]  /*20f0*/  STS.U16 [R3+UR25+0x8000], R10 ;  /* 0x0080000a03007988 */ /* 0x0081e80008000419 */
[----:B0-----:R-:W3:Y:S04]  /*2100*/  LDL.64 R10, [R1+0xa0] ;  /* 0x0000a000010a7983 */ /* 0x001ee80000100a00 */
[----:B--2---:R0:W-:Y:S04]  /*2110*/  STS.U16 [R3+UR25+0x8400], R12 ;  /* 0x0084000c03007988 */ /* 0x0041e80008000419 */
[----:B0-----:R-:W2:Y:S01]  /*2120*/  LDL.64 R12, [R1+0xb0] ;  /* 0x0000b000010c7983 */ /* 0x001ea20000100a00 */
[----:B----4-:R-:W-:-:S03]  /*2130*/  IMAD.WIDE R16, R16, 0x2, R6 ;  /* 0x0000000210107825 */ /* 0x010fc600078e0206 */
[----:B------:R-:W-:Y:S04]  /*2140*/  STL [R1+0x14c], R3 ;  /* 0x00014c0301007387 */ /* 0x000fe80000100800 */
[----:B------:R-:W4:Y:S04]  /*2150*/  LDL.64 R6, [R1+0x88] ;  /* 0x0000880001067983 */ /* 0x000f280000100a00 */
[----:B------:R-:W-:Y:S04]  /*2160*/  STS.U16 [R3+UR25+0x9400], R0 ;  /* 0x0094000003007988 */ /* 0x000fe80008000419 */
[----:B------:R-:W-:Y:S04]  /*2170*/  STS.U16 [R3+UR25+0x9800], R22 ;  /* 0x0098001603007988 */ /* 0x000fe80008000419 */
[----:B------:R-:W-:Y:S04]  /*2180*/  STS.U16 [R3+UR25+0x9c00], R24 ;  /* 0x009c001803007988 */ /* 0x000fe80008000419 */
[----:B------:R-:W-:Y:S04]  /*2190*/  STS.U16 [R3+UR25+0xa000], R26 ;  /* 0x00a0001a03007988 */ /* 0x000fe80008000419 */
[----:B------:R-:W-:Y:S04]  /*21a0*/  STS.U16 [R3+UR25+0xa400], R28 ;  /* 0x00a4001c03007988 */ /* 0x000fe80008000419 */
[----:B------:R-:W-:Y:S04]  /*21b0*/  STS.U16 [R3+UR25+0xa800], R30 ;  /* 0x00a8001e03007988 */ /* 0x000fe80008000419 */
[----:B------:R-:W-:Y:S04]  /*21c0*/  STS.U16 [R3+UR25+0xac00], R2 ;  /* 0x00ac000203007988 */ /* 0x000fe80008000419 */
[----:B------:R-:W-:Y:S04]  /*21d0*/  STS.U16 [R3+UR25+0xb000], R8 ;  /* 0x00b0000803007988 */ /* 0x000fe80008000419 */
[----:B------:R0:W-:Y:S04]  /*21e0*/  STS.U16 [R3+UR25+0xb400], R120 ;  /* 0x00b4007803007988 */ /* 0x0001e80008000419 */
[----:B------:R1:W-:Y:S04]  /*21f0*/  STS.U16 [R3+UR25+0xb800], R122 ;  /* 0x00b8007a03007988 */ /* 0x0003e80008000419 */
[----:B------:R1:W-:Y:S01]  /*2200*/  STS.U16 [R3+UR25+0xbc00], R20 ;  /* 0x00bc001403007988 */ /* 0x0003e20008000419 */
[----:B------:R0:W-:Y:S06]  /*2210*/  MEMBAR.ALL.CTA ;  /* 0x0000000000007992 */ /* 0x0001ec0000008000 */
[----:B0-----:R-:W0:Y:S01]  /*2220*/  FENCE.VIEW.ASYNC.S ;  /* 0x00000000000073c6 */ /* 0x001e220000000000 */
[----:B------:R-:W-:Y:S01]  /*2230*/  MOV R120, UR5 ;  /* 0x0000000500787c02 */ /* 0x000fe20008000f00 */
[----:B------:R-:W-:Y:S01]  /*2240*/  USHF.L.U32 UR7, UR33, 0x7, URZ ;  /* 0x0000000721077899 */ /* 0x000fe2000800063f */
[----:B------:R-:W-:Y:S01]  /*2250*/  UMOV UR9, 0x40000040 ;  /* 0x4000004000097882 */ /* 0x000fe20000000000 */
[----:B------:R-:W-:-:S02]  /*2260*/  MOV R22, UR5 ;  /* 0x0000000500167c02 */ /* 0x000fc40008000f00 */
[----:B------:R-:W-:Y:S01]  /*2270*/  IMAD.WIDE R120, R120, 0x2, R14 ;  /* 0x0000000278787825 */ /* 0x000fe200078e020e */
[----:B-1----:R-:W4:Y:S03]  /*2280*/  LDL.64 R122, [R1+0x60] ;  /* 0x00006000017a7983 */ /* 0x002f260000100a00 */
[----:B------:R-:W-:Y:S01]  /*2290*/  IMAD.U32 R14, RZ, RZ, UR5 ;  /* 0x00000005ff0e7e24 */ /* 0x000fe2000f8e00ff */
[----:B0-----:R-:W-:Y:S01]  /*22a0*/  BAR.SYNC.DEFER_BLOCKING 0x0 ;  /* 0x0000000000007b1d */ /* 0x001fe20000010000 */
[----:B------:R-:W-:-:S04]  /*22b0*/  ULOP3.LUT UR7, UR7, 0x600, URZ, 0xc0, !UPT ;  /* 0x0000060007077892 */ /* 0x000fc8000f8ec03f */
[----:B------:R-:W-:Y:S01]  /*22c0*/  ULEA.HI UR7, UR25, UR7, URZ, 0x1c ;  /* 0x0000000719077291 */ /* 0x000fe2000f8fe03f */
[----:B------:R-:W-:-:S03]  /*22d0*/  IMAD.U32 R20, RZ, RZ, UR5 ;  /* 0x00000005ff147e24 */ /* 0x000fc6000f8e00ff */
[----:B------:R-:W-:Y:S01]  /*22e0*/  ULOP3.LUT UR8, UR7, 0x3fff, URZ, 0xc0, !UPT ;  /* 0x00003fff07087892 */ /* 0x000fe2000f8ec03f */
[----:B------:R-:W-:Y:S01]  /*22f0*/  WARPGROUP.ARRIVE ;  /* 0x00000000000079c5 */ /* 0x000fe20000000000 */
[----:B------:R-:W4:Y:S04]  /*2300*/  LDG.E.U16 R2, desc[UR28][R16.64] ;  /* 0x0000001c10027981 */ /* 0x000f28000c1e1500 */
[----:B------:R-:W4:Y:S03]  /*2310*/  LDG.E.U16 R120, desc[UR28][R120.64] ;  /* 0x0000001c78787981 */ /* 0x000f26000c1e1500 */
[----:B------:R-:W-:Y:S01]  /*2320*/  HGMMA.64x128x16.F32 R24, gdesc[UR8].tnspA, RZ, !UPT ;  /* 0x21e00000081879f0 */ /* 0x000fe2000c7008ff */
[----:B------:R-:W4:Y:S01]  /*2330*/  LDL.64 R16, [R1+0x70] ;  /* 0x0000700001107983 */ /* 0x000f220000100a00 */
[----:B------:R-:W-:Y:S01]  /*2340*/  UIADD3 UR12, UP0, UR8, 0x80, URZ ;  /* 0x00000080080c7890 */ /* 0x000fe2000ff1e03f */
[----:B------:R-:W-:-:S03]  /*2350*/  UMOV UR7, URZ ;  /* 0x0000003f00077c82 */ /* 0x000fc60008000000 */
[----:B------:R-:W-:-:S09]  /*2360*/  UIADD3.X UR13, UR7, 0x40000040, URZ, UP0, !UPT ;  /* 0x40000040070d7890 */ /* 0x000fd200087fe43f */
[----:B------:R-:W-:Y:S01]  /*2370*/  HGMMA.64x128x16.F32 R24, gdesc[UR12].tnspA, R24 ;  /* 0x21e000000c1879f0 */ /* 0x000fe20008700818 */
[----:B---3--:R-:W-:-:S04]  /*2380*/  IMAD.WIDE R14, R14, 0x2, R10 ;  /* 0x000000020e0e7825 */ /* 0x008fc800078e020a */
[----:B------:R-:W-:Y:S01]  /*2390*/  IMAD.U32 R10, RZ, RZ, UR5 ;  /* 0x00000005ff0a7e24 */ /* 0x000fe2000f8e00ff */
[----:B------:R-:W3:Y:S03]  /*23a0*/  LDG.E.U16 R0, desc[UR28][R14.64] ;  /* 0x0000001c0e007981 */ /* 0x000ee6000c1e1500 */
[----:B------:R-:W-:Y:S02]  /*23b0*/  IMAD.WIDE R10, R10, 0x2, R124 ;  /* 0x000000020a0a7825 */ /* 0x000fe400078e027c */
[----:B------:R-:W3:Y:S04]  /*23c0*/  LDL.64 R124, [R1+0x68] ;  /* 0x00006800017c7983 */ /* 0x000ee80000100a00 */
[----:B------:R-:W3:Y:S04]  /*23d0*/  LDG.E.U16 R8, desc[UR28][R10.64] ;  /* 0x0000001c0a087981 */ /* 0x000ee8000c1e1500 */
[----:B------:R-:W3:Y:S04]  /*23e0*/  LDL.64 R14, [R1+0x78] ;  /* 0x00007800010e7983 */ /* 0x000ee80000100a00 */
[----:B------:R-:W3:Y:S01]  /*23f0*/  LDL.64 R10, [R1+0x80] ;  /* 0x00008000010a7983 */ /* 0x000ee20000100a00 */
[----:B--2---:R-:W-:Y:S01]  /*2400*/  IMAD.WIDE R20, R20, 0x2, R12 ;  /* 0x0000000214147825 */ /* 0x004fe200078e020c */
[----:B------:R-:W-:-:S05]  /*2410*/  MOV R12, UR5 ;  /* 0x00000005000c7c02 */ /* 0x000fca0008000f00 */
[----:B------:R-:W-:-:S04]  /*2420*/  IMAD.WIDE R12, R12, 0x2, R18 ;  /* 0x000000020c0c7825 */ /* 0x000fc800078e0212 */
[----:B----4-:R-:W-:Y:S01]  /*2430*/  IMAD.WIDE R22, R22, 0x2, R6 ;  /* 0x0000000216167825 */ /* 0x010fe200078e0206 */
[----:B------:R-:W2:Y:S04]  /*2440*/  LDL.64 R18, [R1+0x58] ;  /* 0x0000580001127983 */ /* 0x000ea80000100a00 */
[----:B------:R-:W4:Y:S01]  /*2450*/  LDL.64 R6, [R1+0x50] ;  /* 0x0000500001067983 */ /* 0x000f220000100a00 */
[----:B------:R-:W-:-:S03]  /*2460*/  UIADD3.64 UR40, UR12, 0x80, URZ ;  /* 0x000000800c287897 */ /* 0x000fc6000fffe03f */
[----:B------:R-:W4:Y:S04]  /*2470*/  LDG.E.U16 R20, desc[UR28][R20.64] ;  /* 0x0000001c14147981 */ /* 0x000f28000c1e1500 */
[----:B------:R-:W4:Y:S02]  /*2480*/  LDG.E.U16 R22, desc[UR28][R22.64] ;  /* 0x0000001c16167981 */ /* 0x000f24000c1e1500 */
[----:B------:R-:W-:Y:S02]  /*2490*/  HGMMA.64x128x16.F32 R24, gdesc[UR40].tnspA, R24 ;  /* 0x21e00000281879f0 */ /* 0x000fe40008700818 */
[----:B------:R0:W4:Y:S02]  /*24a0*/  LDG.E.U16 R21, desc[UR28][R12.64] ;  /* 0x0000001c0c157981 */ /* 0x000124000c1e1500 */
[----:B0-----:R-:W-:Y:S01]  /*24b0*/  IMAD.U32 R12, RZ, RZ, UR5 ;  /* 0x00000005ff0c7e24 */ /* 0x001fe2000f8e00ff */
[----:B------:R-:W-:-:S09]  /*24c0*/  UIADD3.64 UR16, UR12, 0x100, URZ ;  /* 0x000001000c107897 */ /* 0x000fd2000fffe03f */
[----:B------:R-:W-:Y:S01]  /*24d0*/  HGMMA.64x128x16.F32 R24, gdesc[UR16].tnspA, R24, gsb0 ;  /* 0x21e00000101879f0 */ /* 0x000fe20008000818 */
[----:B---3--:R-:W-:Y:S01]  /*24e0*/  IMAD.WIDE R12, R12, 0x2, R10 ;  /* 0x000000020c0c7825 */ /* 0x008fe200078e020a */
[----:B------:R-:W-:-:S04]  /*24f0*/  MOV R10, UR5 ;  /* 0x00000005000a7c02 */ /* 0x000fc80008000f00 */
[----:B------:R0:W3:Y:S01]  /*2500*/  LDG.E.U16 R23, desc[UR28][R12.64] ;  /* 0x0000001c0c177981 */ /* 0x0000e2000c1e1500 */
[----:B------:R-:W-:-:S05]  /*2510*/  IMAD.WIDE R10, R10, 0x2, R14 ;  /* 0x000000020a0a7825 */ /* 0x000fca00078e020e */
[----:B------:R1:W3:Y:S01]  /*2520*/  LDG.E.U16 R121, desc[UR28][R10.64] ;  /* 0x0000001c0a797981 */ /* 0x0002e2000c1e1500 */
[----:B0-----:R-:W-:-:S04]  /*2530*/  IMAD.U32 R12, RZ, RZ, UR5 ;  /* 0x00000005ff0c7e24 */ /* 0x001fc8000f8e00ff */
[----:B-1----:R-:W-:Y:S01]  /*2540*/  IMAD.WIDE R10, R12, 0x2, R16 ;  /* 0x000000020c0a7825 */ /* 0x002fe200078e0210 */
[----:B------:R-:W-:Y:S02]  /*2550*/  MOV R16, UR5 ;  /* 0x0000000500107c02 */ /* 0x000fe40008000f00 */
[----:B------:R-:W-:-:S03]  /*2560*/  MOV R12, UR5 ;  /* 0x00000005000c7c02 */ /* 0x000fc60008000f00 */
[----:B--2---:R-:W-:-:S04]  /*2570*/  IMAD.WIDE R16, R16, 0x2, R18 ;  /* 0x0000000210107825 */ /* 0x004fc800078e0212 */
[----:B------:R-:W-:Y:S02]  /*2580*/  IMAD.U32 R18, RZ, RZ, UR5 ;  /* 0x00000005ff127e24 */ /* 0x000fe4000f8e00ff */
[----:B------:R-:W-:Y:S01]  /*2590*/  IMAD.WIDE R12, R12, 0x2, R124 ;  /* 0x000000020c0c7825 */ /* 0x000fe200078e027c */
[----:B------:R-:W-:Y:S02]  /*25a0*/  WARPGROUP.DEPBAR.LE gsb0, 0x0 ;  /* 0x00008000000079c5 */ /* 0x000fe40000010000 */
[----:B------:R-:W2:Y:S01]  /*25b0*/  LDL.64 R124, [R1+0x48] ;  /* 0x00004800017c7983 */ /* 0x000ea20000100a00 */
[----:B----4-:R-:W-:-:S03]  /*25c0*/  IMAD.WIDE R18, R18, 0x2, R6 ;  /* 0x0000000212127825 */ /* 0x010fc600078e0206 */
[----:B------:R-:W4:Y:S01]  /*25d0*/  LDL.64 R6, [R1+0x20] ;  /* 0x0000200001067983 */ /* 0x000f220000100a00 */
[----:B------:R-:W-:-:S03]  /*25e0*/  IMAD.U32 R14, RZ, RZ, UR5 ;  /* 0x00000005ff0e7e24 */ /* 0x000fc6000f8e00ff */
[----:B------:R-:W3:Y:S01]  /*25f0*/  LDG.E.U16 R16, desc[UR28][R16.64] ;  /* 0x0000001c10107981 */ /* 0x000ee2000c1e1500 */
[----:B------:R-:W-:-:S03]  /*2600*/  IMAD.WIDE R14, R14, 0x2, R122 ;  /* 0x000000020e0e7825 */ /* 0x000fc600078e027a */
[----:B------:R0:W3:Y:S04]  /*2610*/  LDG.E.U16 R122, desc[UR28][R10.64] ;  /* 0x0000001c0a7a7981 */ /* 0x0000e8000c1e1500 */
[----:B------:R1:W3:Y:S04]  /*2620*/  LDG.E.U16 R14, desc[UR28][R14.64] ;  /* 0x0000001c0e0e7981 */ /* 0x0002e8000c1e1500 */
[----:B------:R1:W3:Y:S01]  /*2630*/  LDG.E.U16 R123, desc[UR28][R12.64] ;  /* 0x0000001c0c7b7981 */ /* 0x0002e2000c1e1500 */
[----:B0-----:R-:W-:Y:S01]  /*2640*/  FMUL R10, R24, UR20 ;  /* 0x00000014180a7c20 */ /* 0x001fe20008400000 */
[----:B------:R-:W-:-:S02]  /*2650*/  FMUL R11, R25, UR20 ;  /* 0x00000014190b7c20 */ /* 0x000fc40008400000 */
[----:B------:R-:W3:Y:S03]  /*2660*/  LDG.E.U16 R18, desc[UR28][R18.64] ;  /* 0x0000001c12127981 */ /* 0x000ee6000c1e1500 */
[----:B------:R-:W-:Y:S01]  /*2670*/  FMNMX R10, R10, R11, !PT ;  /* 0x0000000b0a0a7209 */ /* 0x000fe20007800000 */
[----:B------:R-:W-:-:S05]  /*2680*/  FMUL R11, R28, UR20 ;  /* 0x000000141c0b7c20 */ /* 0x000fca0008400000 */
        /* <DEDUP_REMOVED lines=49> */
[----:B------:R-:W-:Y:S01]  /*29a0*/  FMUL R11, R77, UR20 ;  /* 0x000000144d0b7c20 */ /* 0x000fe20008400000 */
[----:B-1----:R-:W-:Y:S01]  /*29b0*/  FMUL R15, R80, UR20 ;  /* 0x00000014500f7c20 */ /* 0x002fe20008400000 */
[----:B------:R-:W-:-:S03]  /*29c0*/  FMUL R12, R81, UR20 ;  /* 0x00000014510c7c20 */ /* 0x000fc60008400000 */
[----:B------:R-:W-:Y:S01]  /*29d0*/  FMNMX R10, R11, R10, !PT ;  /* 0x0000000a0b0a7209 */ /* 0x000fe20007800000 */
[----:B------:R-:W-:-:S03]  /*29e0*/  FMUL R17, R84, UR20 ;  /* 0x0000001454117c20 */ /* 0x000fc60008400000 */
[----:B------:R-:W-:-:S04]  /*29f0*/  FMNMX R15, R15, R10, !PT ;  /* 0x0000000a0f0f7209 */ /* 0x000fc80007800000 */
[----:B------:R-:W-:Y:S02]  /*2a00*/  FMNMX R15, R12, R15, !PT ;  /* 0x0000000f0c0f7209 */ /* 0x000fe40007800000 */
[----:B------:R-:W-:Y:S02]  /*2a10*/  MOV R10, UR5 ;  /* 0x00000005000a7c02 */ /* 0x000fe40008000f00 */
[----:B------:R-:W-:Y:S01]  /*2a20*/  FMNMX R15, R17, R15, !PT ;  /* 0x0000000f110f7209 */ /* 0x000fe20007800000 */
[----:B------:R-:W-:Y:S01]  /*2a30*/  FMUL R17, R85, UR20 ;  /* 0x0000001455117c20 */ /* 0x000fe20008400000 */
[----:B------:R-:W-:-:S04]  /*2a40*/  IMAD.U32 R12, RZ, RZ, UR5 ;  /* 0x00000005ff0c7e24 */ /* 0x000fc8000f8e00ff */
[----:B------:R-:W-:Y:S01]  /*2a50*/  FMNMX R15, R17, R15, !PT ;  /* 0x0000000f110f7209 */ /* 0x000fe20007800000 */
[----:B------:R-:W-:Y:S01]  /*2a60*/  FMUL R17, R27, UR20 ;  /* 0x000000141b117c20 */ /* 0x000fe20008400000 */
[----:B--2---:R-:W-:-:S04]  /*2a70*/  IMAD.WIDE R10, R10, 0x2, R124 ;  /* 0x000000020a0a7825 */ /* 0x004fc800078e027c */
[----:B----4-:R-:W-:Y:S02]  /*2a80*/  IMAD.WIDE R12, R12, 0x2, R6 ;  /* 0x000000020c0c7825 */ /* 0x010fe400078e0206 */
[----:B------:R-:W2:Y:S04]  /*2a90*/  LDG.E.U16 R10, desc[UR28][R10.64] ;  /* 0x0000001c0a0a7981 */ /* 0x000ea8000c1e1500 */
[----:B------:R0:W4:Y:S01]  /*2aa0*/  LDG.E.U16 R13, desc[UR28][R12.64] ;  /* 0x0000001c0c0d7981 */ /* 0x000122000c1e1500 */
[----:B------:R-:W-:Y:S01]  /*2ab0*/  BAR.SYNC.DEFER_BLOCKING 0x0 ;  /* 0x0000000000007b1d */ /* 0x000fe20000010000 */
[----:B0-----:R-:W-:-:S05]  /*2ac0*/  FMUL R12, R26, UR20 ;  /* 0x000000141a0c7c20 */ /* 0x001fca0008400000 */
[----:B------:R-:W0:Y:S01]  /*2ad0*/  SHFL.BFLY PT, R11, R15, 0x2, 0x1f ;  /* 0x0c401f000f0b7f89 */ /* 0x000e2200000e0000 */
[----:B------:R-:W-:Y:S01]  /*2ae0*/  FMNMX R12, R12, R17, !PT ;  /* 0x000000110c0c7209 */ /* 0x000fe20007800000 */
[----:B------:R-:W-:-:S05]  /*2af0*/  FMUL R17, R30, UR20 ;  /* 0x000000141e117c20 */ /* 0x000fca0008400000 */
[----:B------:R-:W-:Y:S01]  /*2b00*/  FMNMX R12, R17, R12, !PT ;  /* 0x0000000c110c7209 */ /* 0x000fe20007800000 */
[----:B------:R-:W-:-:S05]  /*2b10*/  FMUL R17, R31, UR20 ;  /* 0x000000141f117c20 */ /* 0x000fca0008400000 */
[----:B------:R-:W-:Y:S01]  /*2b20*/  FMNMX R12, R17, R12, !PT ;  /* 0x0000000c110c7209 */ /* 0x000fe20007800000 */
[----:B------:R-:W-:-:S05]  /*2b30*/  FMUL R17, R34, UR20 ;  /* 0x0000001422117c20 */ /* 0x000fca0008400000 */
[----:B------:R-:W-:Y:S02]  /*2b40*/  FMNMX R12, R17, R12, !PT ;  /* 0x0000000c110c7209 */ /* 0x000fe40007800000 */
[----:B0-----:R-:W-:Y:S01]  /*2b50*/  FMNMX R11, R15, R11, !PT ;  /* 0x0000000b0f0b7209 */ /* 0x001fe20007800000 */
[----:B------:R-:W-:-:S05]  /*2b60*/  FMUL R15, R35, UR20 ;  /* 0x00000014230f7c20 */ /* 0x000fca0008400000 */
[----:B------:R-:W-:Y:S02]  /*2b70*/  FMNMX R15, R15, R12, !PT ;  /* 0x0000000c0f0f7209 */ /* 0x000fe40007800000 */
[----:B------:R-:W0:Y:S02]  /*2b80*/  SHFL.BFLY PT, R12, R11, 0x1, 0x1f ;  /* 0x0c201f000b0c7f89 */ /* 0x000e2400000e0000 */
[----:B0-----:R-:W-:-:S04]  /*2b90*/  FMNMX R12, R11, R12, !PT ;  /* 0x0000000c0b0c7209 */ /* 0x001fc80007800000 */
[----:B------:R-:W-:-:S05]  /*2ba0*/  FMNMX R12, R12, R5, !PT ;  /* 0x000000050c0c7209 */ /* 0x000fca0007800000 */
[----:B------:R-:W-:-:S04]  /*2bb0*/  FFMA R37, R37, UR20, -R12 ;  /* 0x0000001425257c23 */ /* 0x000fc8000800080c */
[----:B------:R-:W-:-:S04]  /*2bc0*/  FMUL R37, R37, 1.4426950216293334961 ;  /* 0x3fb8aa3b25257820 */ /* 0x000fc80000400000 */
[----:B------:R-:W0:Y:S01]  /*2bd0*/  MUFU.EX2 R3, R37 ;  /* 0x0000002500037308 */ /* 0x000e220000000800 */
[----:B------:R-:W-:-:S04]  /*2be0*/  FFMA R40, R40, UR20, -R12 ;  /* 0x0000001428287c23 */ /* 0x000fc8000800080c */
[----:B------:R-:W-:Y:S01]  /*2bf0*/  FMUL R40, R40, 1.4426950216293334961 ;  /* 0x3fb8aa3b28287820 */ /* 0x000fe20000400000 */
[--C-:B------:R-:W-:Y:S01]  /*2c00*/  FFMA R41, R41, UR20, -R12.reuse ;  /* 0x0000001429297c23 */ /* 0x100fe2000800080c */
[----:B0-----:R0:W-:Y:S02]  /*2c10*/  STL [R1+0x44], R3 ;  /* 0x0000440301007387 */ /* 0x0011e40000100800 */
[----:B0-----:R-:W0:Y:S01]  /*2c20*/  MUFU.EX2 R3, R40 ;  /* 0x0000002800037308 */ /* 0x001e220000000800 */
[----:B------:R-:W-:Y:S01]  /*2c30*/  FMUL R41, R41, 1.4426950216293334961 ;  /* 0x3fb8aa3b29297820 */ /* 0x000fe20000400000 */
[--C-:B------:R-:W-:Y:S01]  /*2c40*/  FFMA R44, R44, UR20, -R12.reuse ;  /* 0x000000142c2c7c23 */ /* 0x100fe2000800080c */
[----:B0-----:R0:W-:Y:S05]  /*2c50*/  STL [R1+0x40], R3 ;  /* 0x0000400301007387 */ /* 0x0011ea0000100800 */
        /* <DEDUP_REMOVED lines=43> */
[--C-:B------:R-:W-:Y:S01]  /*2f10*/  FFMA R28, R28, UR20, -R12.reuse ;  /* 0x000000141c1c7c23 */ /* 0x100fe2000800080c */
[--C-:B------:R-:W-:Y:S01]  /*2f20*/  FFMA R29, R29, UR20, -R12.reuse ;  /* 0x000000141d1d7c23 */ /* 0x100fe2000800080c */
[--C-:B------:R-:W-:Y:S01]  /*2f30*/  FFMA R32, R32, UR20, -R12.reuse ;  /* 0x0000001420207c23 */ /* 0x100fe2000800080c */
[----:B------:R-:W-:Y:S01]  /*2f40*/  FMUL R19, R25, 1.4426950216293334961 ;  /* 0x3fb8aa3b19137820 */ /* 0x000fe20000400000 */
[--C-:B------:R-:W-:Y:S01]  /*2f50*/  FFMA R33, R33, UR20, -R12.reuse ;  /* 0x0000001421217c23 */ /* 0x100fe2000800080c */
[----:B------:R-:W-:Y:S01]  /*2f60*/  FMUL R25, R28, 1.4426950216293334961 ;  /* 0x3fb8aa3b1c197820 */ /* 0x000fe20000400000 */
[----:B------:R-:W-:Y:S01]  /*2f70*/  FMUL R28, R29, 1.4426950216293334961 ;  /* 0x3fb8aa3b1d1c7820 */ /* 0x000fe20000400000 */
[----:B0-----:R0:W-:Y:S01]  /*2f80*/  STL [R1+0x8], R3 ;  /* 0x0000080301007387 */ /* 0x0011e20000100800 */
[----:B------:R-:W-:Y:S01]  /*2f90*/  FMUL R29, R32, 1.4426950216293334961 ;  /* 0x3fb8aa3b201d7820 */ /* 0x000fe20000400000 */
[----:B0-----:R-:W0:Y:S01]  /*2fa0*/  MUFU.EX2 R3, R64 ;  /* 0x0000004000037308 */ /* 0x001e220000000800 */
[----:B------:R-:W-:Y:S01]  /*2fb0*/  FMUL R32, R33, 1.4426950216293334961 ;  /* 0x3fb8aa3b21207820 */ /* 0x000fe20000400000 */
[----:B------:R-:W-:-:S04]  /*2fc0*/  FFMA R33, R65, UR20, -R12 ;  /* 0x0000001441217c23 */ /* 0x000fc8000800080c */
[----:B------:R-:W-:Y:S01]  /*2fd0*/  FMUL R33, R33, 1.4426950216293334961 ;  /* 0x3fb8aa3b21217820 */ /* 0x000fe20000400000 */
[----:B0-----:R0:W-:Y:S03]  /*2fe0*/  STL [R1+0x4], R3 ;  /* 0x0000040301007387 */ /* 0x0011e60000100800 */
[----:B0-----:R-:W0:Y:S01]  /*2ff0*/  MUFU.EX2 R3, R33 ;  /* 0x0000002100037308 */ /* 0x001e220000000800 */
[----:B------:R-:W-:-:S04]  /*3000*/  FFMA R68, R68, UR20, -R12 ;  /* 0x0000001444447c23 */ /* 0x000fc8000800080c */
[----:B------:R-:W-:Y:S01]  /*3010*/  FMUL R68, R68, 1.4426950216293334961 ;  /* 0x3fb8aa3b44447820 */ /* 0x000fe20000400000 */
[----:B0-----:R0:W-:Y:S03]  /*3020*/  STL [R1], R3 ;  /* 0x0000000301007387 */ /* 0x0011e60000100800 */
[----:B0-----:R-:W0:Y:S01]  /*3030*/  MUFU.EX2 R3, R68 ;  /* 0x0000004400037308 */ /* 0x001e220000000800 */
[--C-:B------:R-:W-:Y:S01]  /*3040*/  FFMA R69, R69, UR20, -R12.reuse ;  /* 0x0000001445457c23 */ /* 0x100fe2000800080c */
[----:B------:R-:W-:Y:S01]  /*3050*/  FFMA R72, R72, UR20, -R12 ;  /* 0x0000001448487c23 */ /* 0x000fe2000800080c */
[----:B0-----:R0:W-:Y:S04]  /*3060*/  STL [R1+0x16c], R3 ;  /* 0x00016c0301007387 */ /* 0x0011e80000100800 */
[----:B0-----:R-:W4:Y:S01]  /*3070*/  LDL R3, [R1+0x140] ;  /* 0x0001400001037983 */ /* 0x001f220000100800 */
[----:B------:R-:W-:Y:S01]  /*3080*/  FMUL R69, R69, 1.4426950216293334961 ;  /* 0x3fb8aa3b45457820 */ /* 0x000fe20000400000 */
[----:B------:R-:W-:-:S03]  /*3090*/  FMUL R72, R72, 1.4426950216293334961 ;  /* 0x3fb8aa3b48487820 */ /* 0x000fc60000400000 */
[----:B------:R-:W0:Y:S08]  /*30a0*/  MUFU.EX2 R6, R69 ;  /* 0x0000004500067308 */ /* 0x000e300000000800 */
[----:B------:R-:W1:Y:S01]  /*30b0*/  MUFU.EX2 R7, R72 ;  /* 0x0000004800077308 */ /* 0x000e620000000800 */
[----:B0-----:R-:W-:Y:S04]  /*30c0*/  STL [R1+0x170], R6 ;  /* 0x0001700601007387 */ /* 0x001fe80000100800 */
[----:B-1----:R0:W-:Y:S04]  /*30d0*/  STL [R1+0x174], R7 ;  /* 0x0001740701007387 */ /* 0x0021e80000100800 */
[----:B------:R-:W-:Y:S04]  /*30e0*/  STL [R1+0x150], R12 ;  /* 0x0001500c01007387 */ /* 0x000fe80000100800 */
[----:B------:R-:W-:Y:S04]  /*30f0*/  STL [R1+0x154], R4 ;  /* 0x0001540401007387 */ /* 0x000fe80000100800 */
[----:B0-----:R-:W4:Y:S01]  /*3100*/  LDL R7, [R1+0x44] ;  /* 0x0000440001077983 */ /* 0x001f220000100800 */
[----:B------:R-:W-:Y:S01]  /*3110*/  FMUL R17, R38, UR20 ;  /* 0x0000001426117c20 */ /* 0x000fe20008400000 */
[----:B------:R-:W-:Y:S01]  /*3120*/  FMUL R11, R46, UR20 ;  /* 0x000000142e0b7c20 */ /* 0x000fe20008400000 */
[----:B------:R-:W-:Y:S01]  /*3130*/  FFMA R24, R24, UR20, -R12 ;  /* 0x0000001418187c23 */ /* 0x000fe2000800080c */
[----:B------:R-:W-:Y:S01]  /*3140*/  MUFU.EX2 R19, R19 ;  /* 0x0000001300137308 */ /* 0x000fe20000000800 */
[----:B------:R-:W-:Y:S01]  /*3150*/  STS.U16 [R4+UR25+0x8000], R120 ;  /* 0x0080007804007988 */ /* 0x000fe20008000419 */
[----:B------:R-:W-:Y:S01]  /*3160*/  FMNMX R15, R17, R15, !PT ;  /* 0x0000000f110f7209 */ /* 0x000fe20007800000 */
[----:B------:R-:W-:-:S02]  /*3170*/  FMUL R17, R39, UR20 ;  /* 0x0000001427117c20 */ /* 0x000fc40008400000 */
[----:B------:R-:W-:Y:S03]  /*3180*/  STS.U16 [R4+UR25+0x8400], R2 ;  /* 0x0084000204007988 */ /* 0x000fe60008000419 */
[----:B------:R-:W-:Y:S01]  /*3190*/  FMNMX R15, R17, R15, !PT ;  /* 0x0000000f110f7209 */ /* 0x000fe20007800000 */
[----:B------:R-:W-:Y:S01]  /*31a0*/  FMUL R17, R42, UR20 ;  /* 0x000000142a117c20 */ /* 0x000fe20008400000 */
[----:B------:R-:W-:Y:S01]  /*31b0*/  MUFU.EX2 R25, R25 ;  /* 0x0000001900197308 */ /* 0x000fe20000000800 */
[----:B------:R-:W-:Y:S03]  /*31c0*/  STS.U16 [R4+UR25+0x8800], R21 ;  /* 0x0088001504007988 */ /* 0x000fe60008000419 */
[----:B------:R-:W-:Y:S01]  /*31d0*/  FMNMX R15, R17, R15, !PT ;  /* 0x0000000f110f7209 */ /* 0x000fe20007800000 */
[----:B------:R-:W-:Y:S01]  /*31e0*/  FMUL R17, R43, UR20 ;  /* 0x000000142b117c20 */ /* 0x000fe20008400000 */
[----:B------:R-:W-:Y:S04]  /*31f0*/  STS.U16 [R4+UR25+0x8c00], R22 ;  /* 0x008c001604007988 */ /* 0x000fe80008000419 */
[----:B------:R-:W-:Y:S01]  /*3200*/  FMNMX R15, R17, R15, !PT ;  /* 0x0000000f110f7209 */ /* 0x000fe20007800000 */
[----:B------:R-:W-:Y:S01]  /*3210*/  MUFU.EX2 R28, R28 ;  /* 0x0000001c001c7308 */ /* 0x000fe20000000800 */
[----:B---3--:R-:W-:Y:S02]  /*3220*/  STS.U16 [R4+UR25+0x9000], R121 ;  /* 0x0090007904007988 */ /* 0x008fe40008000419 */
[----:B------:R-:W-:Y:S01]  /*3230*/  FMNMX R15, R11, R15, !PT ;  /* 0x0000000f0b0f7209 */ /* 0x000fe20007800000 */
[----:B------:R-:W-:Y:S01]  /*3240*/  FMUL R11, R47, UR20 ;  /* 0x000000142f0b7c20 */ /* 0x000fe20008400000 */
[----:B------:R-:W-:Y:S04]  /*3250*/  STS.U16 [R4+UR25+0x9400], R123 ;  /* 0x0094007b04007988 */ /* 0x000fe80008000419 */
[----:B------:R-:W-:Y:S01]  /*3260*/  FMNMX R11, R11, R15, !PT ;  /* 0x0000000f0b0b7209 */ /* 0x000fe20007800000 */
[----:B------:R-:W-:Y:S01]  /*3270*/  FMUL R15, R50, UR20 ;  /* 0x00000014320f7c20 */ /* 0x000fe20008400000 */
[----:B------:R-:W-:Y:S01]  /*3280*/  MUFU.EX2 R29, R29 ;  /* 0x0000001d001d7308 */ /* 0x000fe20000000800 */
[----:B------:R-:W-:Y:S03]  /*3290*/  STS.U16 [R4+UR25+0x9800], R16 ;  /* 0x0098001004007988 */ /* 0x000fe60008000419 */
[----:B------:R-:W-:Y:S01]  /*32a0*/  FMNMX R11, R15, R11, !PT ;  /* 0x0000000b0f0b7209 */ /* 0x000fe20007800000 */
[----:B------:R-:W-:Y:S01]  /*32b0*/  FMUL R15, R51, UR20 ;  /* 0x00000014330f7c20 */ /* 0x000fe20008400000 */
[----:B--2---:R-:W-:Y:S04]  /*32c0*/  STS.U16 [R4+UR25+0x9c00], R10 ;  /* 0x009c000a04007988 */ /* 0x004fe80008000419 */
[----:B------:R-:W-:Y:S01]  /*32d0*/  FMNMX R11, R15, R11, !PT ;  /* 0x0000000b0f0b7209 */ /* 0x000fe20007800000 */
[----:B------:R-:W-:Y:S01]  /*32e0*/  FMUL R15, R54, UR20 ;  /* 0x00000014360f7c20 */ /* 0x000fe20008400000 */
[----:B------:R-:W-:Y:S01]  /*32f0*/  MUFU.EX2 R32, R32 ;  /* 0x0000002000207308 */ /* 0x000fe20000000800 */
[----:B------:R-:W-:Y:S01]  /*3300*/  FFMA R36, R36, UR20, -R12 ;  /* 0x0000001424247c23 */ /* 0x000fe2000800080c */
[----:B------:R-:W2:Y:S02]  /*3310*/  LDL R6, [R1+0x3c] ;  /* 0x00003c0001067983 */ /* 0x000ea40000100800 */
[----:B------:R-:W-:Y:S01]  /*3320*/  FMNMX R11, R15, R11, !PT ;  /* 0x0000000b0f0b7209 */ /* 0x000fe20007800000 */
[----:B------:R-:W-:-:S05]  /*3330*/  FMUL R15, R55, UR20 ;  /* 0x00000014370f7c20 */ /* 0x000fca0008400000 */
[----:B------:R-:W-:Y:S01]  /*3340*/  FMNMX R11, R15, R11, !PT ;  /* 0x0000000b0f0b7209 */ /* 0x000fe20007800000 */
[----:B------:R-:W-:-:S05]  /*3350*/  FMUL R15, R58, UR20 ;  /* 0x000000143a0f7c20 */ /* 0x000fca0008400000 */
[----:B------:R-:W-:Y:S01]  /*3360*/  FMNMX R11, R15, R11, !PT ;  /* 0x0000000b0f0b7209 */ /* 0x000fe20007800000 */
[----:B------:R-:W-:Y:S01]  /*3370*/  FMUL R15, R59, UR20 ;  /* 0x000000143b0f7c20 */ /* 0x000fe20008400000 */
[----:B------:R-:W-:-:S04]  /*3380*/  FMUL R17, R62, UR20 ;  /* 0x000000143e117c20 */ /* 0x000fc80008400000 */
[----:B------:R-:W-:-:S04]  /*3390*/  FMNMX R11, R15, R11, !PT ;  /* 0x0000000b0f0b7209 */ /* 0x000fc80007800000 */
        /* <DEDUP_REMOVED lines=26> */
[----:B------:R-:W-:-:S05]  /*3540*/  FMNMX R11, R17, R11, !PT ;  /* 0x0000000b110b7209 */ /* 0x000fca0007800000 */
[----:B------:R-:W0:Y:S02]  /*3550*/  SHFL.BFLY PT, R17, R11, 0x2, 0x1f ;  /* 0x0c401f000b117f89 */ /* 0x000e2400000e0000 */
[----:B0-----:R-:W-:-:S05]  /*3560*/  FMNMX R11, R11, R17, !PT ;  /* 0x000000110b0b7209 */ /* 0x001fca0007800000 */
[----:B------:R-:W0:Y:S01]  /*3570*/  SHFL.BFLY PT, R17, R11, 0x1, 0x1f ;  /* 0x0c201f000b117f89 */ /* 0x000e2200000e0000 */
[----:B------:R-:W-:-:S06]  /*3580*/  FMUL R24, R24, 1.4426950216293334961 ;  /* 0x3fb8aa3b18187820 */ /* 0x000fcc0000400000 */
[----:B------:R-:W1:Y:S01]  /*3590*/  MUFU.EX2 R24, R24 ;  /* 0x0000001800187308 */ /* 0x000e620000000800 */
[----:B0-----:R-:W-:-:S04]  /*35a0*/  FMNMX R17, R11, R17, !PT ;  /* 0x000000110b117209 */ /* 0x001fc80007800000 */
[----:B------:R-:W-:-:S05]  /*35b0*/  FMNMX R56, R17, R9, !PT ;  /* 0x0000000911387209 */ /* 0x000fca0007800000 */
[--C-:B------:R-:W-:Y:S01]  /*35c0*/  FFMA R26, R26, UR20, -R56.reuse ;  /* 0x000000141a1a7c23 */ /* 0x100fe20008000838 */
[----:B------:R-:W-:-:S03]  /*35d0*/  FFMA R33, R27, UR20, -R56 ;  /* 0x000000141b217c23 */ /* 0x000fc60008000838 */
[----:B------:R-:W-:Y:S01]  /*35e0*/  FMUL R26, R26, 1.4426950216293334961 ;  /* 0x3fb8aa3b1a1a7820 */ /* 0x000fe20000400000 */
[----:B------:R-:W-:-:S03]  /*35f0*/  FMUL R33, R33, 1.4426950216293334961 ;  /* 0x3fb8aa3b21217820 */ /* 0x000fc60000400000 */
[----:B------:R0:W-:Y:S02]  /*3600*/  MUFU.EX2 R27, R26 ;  /* 0x0000001a001b7308 */ /* 0x0001e40000000800 */
[----:B0-----:R-:W-:-:S06]  /*3610*/  FFMA R26, R30, UR20, -R56 ;  /* 0x000000141e1a7c23 */ /* 0x001fcc0008000838 */
[----:B------:R0:W3:Y:S01]  /*3620*/  MUFU.EX2 R30, R33 ;  /* 0x00000021001e7308 */ /* 0x0000e20000000800 */
[----:B------:R-:W-:Y:S01]  /*3630*/  FMUL R26, R26, 1.4426950216293334961 ;  /* 0x3fb8aa3b1a1a7820 */ /* 0x000fe20000400000 */
[----:B0-----:R-:W-:-:S06]  /*3640*/  FFMA R33, R31, UR20, -R56 ;  /* 0x000000141f217c23 */ /* 0x001fcc0008000838 */
[----:B------:R0:W-:Y:S01]  /*3650*/  MUFU.EX2 R31, R26 ;  /* 0x0000001a001f7308 */ /* 0x0001e20000000800 */
[----:B----4-:R-:W-:Y:S04]  /*3660*/  STS.U16 [R3+UR25+0x8200], R20 ;  /* 0x0082001403007988 */ /* 0x010fe80008000419 */
[----:B------:R-:W-:Y:S04]  /*3670*/  STS.U16 [R3+UR25+0x8600], R0 ;  /* 0x0086000003007988 */ /* 0x000fe80008000419 */
[----:B------:R1:W-:Y:S01]  /*3680*/  STS.U16 [R3+UR25+0x8a00], R8 ;  /* 0x008a000803007988 */ /* 0x0003e20008000419 */
[----:B0-----:R-:W-:-:S03]  /*3690*/  FFMA R26, R58, UR20, -R56 ;  /* 0x000000143a1a7c23 */ /* 0x001fc60008000838 */
[----:B------:R-:W-:Y:S01]  /*36a0*/  STS.U16 [R3+UR25+0x8e00], R23 ;  /* 0x008e001703007988 */ /* 0x000fe20008000419 */
[----:B-1----:R-:W-:-:S03]  /*36b0*/  FADD R8, R24, R19 ;  /* 0x0000001318087221 */ /* 0x002fc60000000000 */
[----:B------:R-:W-:Y:S01]  /*36c0*/  STS.U16 [R3+UR25+0x9200], R122 ;  /* 0x0092007a03007988 */ /* 0x000fe20008000419 */
[----:B------:R-:W-:-:S03]  /*36d0*/  FADD R8, R25, R8 ;  /* 0x0000000819087221 */ /* 0x000fc60000000000 */
[----:B------:R0:W-:Y:S01]  /*36e0*/  STS.U16 [R3+UR25+0x9600], R14 ;  /* 0x0096000e03007988 */ /* 0x0001e20008000419 */
[----:B------:R-:W-:Y:S01]  /*36f0*/  FMUL R26, R26, 1.4426950216293334961 ;  /* 0x3fb8aa3b1a1a7820 */ /* 0x000fe20000400000 */
[----:B------:R-:W-:Y:S01]  /*3700*/  FMUL R15, R36, 1.4426950216293334961 ;  /* 0x3fb8aa3b240f7820 */ /* 0x000fe20000400000 */
[----:B------:R-:W-:Y:S02]  /*3710*/  FFMA R36, R59, UR20, -R56 ;  /* 0x000000143b247c23 */ /* 0x000fe40008000838 */
[----:B------:R1:W-:Y:S01]  /*3720*/  MUFU.EX2 R59, R26 ;  /* 0x0000001a003b7308 */ /* 0x0003e20000000800 */
[----:B0-----:R-:W-:Y:S01]  /*3730*/  FADD R14, R28, R8 ;  /* 0x000000081c0e7221 */ /* 0x001fe20000000000 */
[----:B------:R-:W-:-:S03]  /*3740*/  FADD R17, -R12, R5 ;  /* 0x000000050c117221 */ /* 0x000fc60000000100 */
[----:B------:R-:W-:Y:S01]  /*3750*/  FADD R14, R29, R14 ;  /* 0x0000000e1d0e7221 */ /* 0x000fe20000000000 */
[----:B-1----:R-:W-:Y:S01]  /*3760*/  FFMA R26, R62, UR20, -R56 ;  /* 0x000000143e1a7c23 */ /* 0x002fe20008000838 */
[----:B------:R0:W-:Y:S01]  /*3770*/  STS.U16 [R3+UR25+0x9a00], R18 ;  /* 0x009a001203007988 */ /* 0x0001e20008000419 */
[----:B------:R-:W-:Y:S01]  /*3780*/  FMUL R36, R36, 1.4426950216293334961 ;  /* 0x3fb8aa3b24247820 */ /* 0x000fe20000400000 */
[----:B------:R-:W-:Y:S01]  /*3790*/  FMUL R17, R17, 1.4426950216293334961 ;  /* 0x3fb8aa3b11117820 */ /* 0x000fe20000400000 */
[----:B------:R-:W-:Y:S02]  /*37a0*/  FMUL R26, R26, 1.4426950216293334961 ;  /* 0x3fb8aa3b1a1a7820 */ /* 0x000fe40000400000 */
[----:B------:R1:W-:Y:S01]  /*37b0*/  MUFU.EX2 R62, R36 ;  /* 0x00000024003e7308 */ /* 0x0003e20000000800 */
[----:B0-----:R-:W-:Y:S01]  /*37c0*/  FADD R18, R32, R14 ;  /* 0x0000000e20127221 */ /* 0x001fe20000000000 */
[----:B------:R-:W-:-:S06]  /*37d0*/  FADD R14, -R56, R9 ;  /* 0x00000009380e7221 */ /* 0x000fcc0000000100 */
[----:B------:R-:W0:Y:S01]  /*37e0*/  MUFU.EX2 R15, R15 ;  /* 0x0000000f000f7308 */ /* 0x000e220000000800 */
[----:B-1----:R-:W-:Y:S01]  /*37f0*/  FFMA R36, R63, UR20, -R56 ;  /* 0x000000143f247c23 */ /* 0x002fe20008000838 */
[----:B------:R-:W-:-:S03]  /*3800*/  FMUL R14, R14, 1.4426950216293334961 ;  /* 0x3fb8aa3b0e0e7820 */ /* 0x000fc60000400000 */
[----:B------:R-:W-:-:S03]  /*3810*/  FMUL R36, R36, 1.4426950216293334961 ;  /* 0x3fb8aa3b24247820 */ /* 0x000fc60000400000 */
[----:B------:R1:W-:Y:S01]  /*3820*/  MUFU.EX2 R63, R26 ;  /* 0x0000001a003f7308 */ /* 0x0003e20000000800 */
[----:B------:R4:W-:Y:S01]  /*3830*/  STS.U16 [R3+UR25+0x9e00], R13 ;  /* 0x009e000d03007988 */ /* 0x0009e20008000419 */
[--C-:B------:R-:W-:Y:S01]  /*3840*/  FFMA R73, R73, UR20, -R12.reuse ;  /* 0x0000001449497c23 */ /* 0x100fe2000800080c */
[--C-:B------:R-:W-:Y:S01]  /*3850*/  FFMA R124, R76, UR20, -R12.reuse ;  /* 0x000000144c7c7c23 */ /* 0x100fe2000800080c */
[--C-:B------:R-:W-:Y:S01]  /*3860*/  FFMA R77, R77, UR20, -R12.reuse ;  /* 0x000000144d4d7c23 */ /* 0x100fe2000800080c */
[--C-:B------:R-:W-:Y:S01]  /*3870*/  FFMA R80, R80, UR20, -R12.reuse ;  /* 0x0000001450507c23 */ /* 0x100fe2000800080c */
[--C-:B------:R-:W-:Y:S01]  /*3880*/  FFMA R81, R81, UR20, -R12.reuse ;  /* 0x0000001451517c23 */ /* 0x100fe2000800080c */
[----:B------:R-:W-:Y:S01]  /*3890*/  FFMA R84, R84, UR20, -R12 ;  /* 0x0000001454547c23 */ /* 0x000fe2000800080c */
[----:B------:R-:W2:Y:S01]  /*38a0*/  MUFU.EX2 R17, R17 ;  /* 0x0000001100117308 */ /* 0x000ea20000000800 */
[----:B-1----:R-:W-:Y:S01]  /*38b0*/  FFMA R26, R66, UR20, -R56 ;  /* 0x00000014421a7c23 */ /* 0x002fe20008000838 */
[----:B------:R-:W-:Y:S01]  /*38c0*/  FFMA R85, R85, UR20, -R12 ;  /* 0x0000001455557c23 */ /* 0x000fe2000800080c */
[----:B----4-:R-:W4:Y:S02]  /*38d0*/  LDL R3, [R1+0x40] ;  /* 0x0000400001037983 */ /* 0x010f240000100800 */
[----:B------:R-:W-:-:S02]  /*38e0*/  FMUL R26, R26, 1.4426950216293334961 ;  /* 0x3fb8aa3b1a1a7820 */ /* 0x000fc40000400000 */
[----:B------:R-:W4:Y:S01]  /*38f0*/  LDL.LU R4, [R1+0x30] ;  /* 0x0000300001047983 */ /* 0x000f220000300800 */
[----:B------:R-:W1:Y:S03]  /*3900*/  MUFU.EX2 R14, R14 ;  /* 0x0000000e000e7308 */ /* 0x000e660000000800 */
[----:B------:R-:W4:Y:S04]  /*3910*/  LDL.LU R12, [R1+0x2c] ;  /* 0x00002c00010c7983 */ /* 0x000f280000300800 */
[----:B------:R-:W4:Y:S01]  /*3920*/  LDL.LU R122, [R1+0x14] ;  /* 0x00001400017a7983 */ /* 0x000f220000300800 */
[----:B------:R0:W-:Y:S03]  /*3930*/  MUFU.EX2 R66, R36 ;  /* 0x0000002400427308 */ /* 0x0001e60000000800 */
[----:B------:R-:W4:Y:S01]  /*3940*/  LDL.LU R23, [R1+0x10] ;  /* 0x0000100001177983 */ /* 0x000f220000300800 */
[----:B---3--:R-:W-:-:S03]  /*3950*/  FADD R13, R27, R30 ;  /* 0x0000001e1b0d7221 */ /* 0x008fc60000000000 */
[----:B------:R-:W3:Y:S01]  /*3960*/  LDL.LU R20, [R1+0xc] ;  /* 0x00000c0001147983 */ /* 0x000ee20000300800 */
[----:B0-----:R-:W-:Y:S02]  /*3970*/  FFMA R36, R67, UR20, -R56 ;  /* 0x0000001443247c23 */ /* 0x001fe40008000838 */
[----:B------:R0:W-:Y:S01]  /*3980*/  MUFU.EX2 R67, R26 ;  /* 0x0000001a00437308 */ /* 0x0001e20000000800 */
[----:B------:R-:W3:Y:S01]  /*3990*/  LDL.LU R123, [R1+0x8] ;  /* 0x00000800017b7983 */ /* 0x000ee20000300800 */
[----:B------:R-:W-:-:S03]  /*39a0*/  F2FP.F16.F32.PACK_AB R24, R19, R24 ;  /* 0x000000181318723e */ /* 0x000fc600000000ff */
[----:B------:R-:W3:Y:S01]  /*39b0*/  LDL.LU R121, [R1+0x4] ;  /* 0x0000040001797983 */ /* 0x000ee20000300800 */
[----:B0-----:R-:W-:-:S03]  /*39c0*/  FFMA R26, R70, UR20, -R56 ;  /* 0x00000014461a7c23 */ /* 0x001fc60008000838 */
[----:B------:R-:W3:Y:S01]  /*39d0*/  LDL.LU R120, [R1] ;  /* 0x0000000001787983 */ /* 0x000ee20000300800 */
[----:B------:R-:W-:Y:S01]  /*39e0*/  FMUL R2, R26, 1.4426950216293334961 ;  /* 0x3fb8aa3b1a027820 */ /* 0x000fe20000400000 */
[----:B------:R-:W-:Y:S02]  /*39f0*/  F2FP.F16.F32.PACK_AB R26, R28, R25 ;  /* 0x000000191c1a723e */ /* 0x000fe400000000ff */
[----:B------:R-:W3:Y:S01]  /*3a00*/  LDL.LU R19, [R1+0x18] ;  /* 0x0000180001137983 */ /* 0x000ee20000300800 */
[----:B------:R-:W-:Y:S01]  /*3a10*/  F2FP.F16.F32.PACK_AB R25, R30, R27 ;  /* 0x0000001b1e19723e */ /* 0x000fe200000000ff */
[----:B------:R-:W-:Y:S01]  /*3a20*/  FADD R18, R15, R18 ;  /* 0x000000120f127221 */ /* 0x000fe20000000000 */
[----:B------:R-:W-:Y:S01]  /*3a30*/  F2FP.F16.F32.PACK_AB R30, R7, R15 ;  /* 0x0000000f071e723e */ /* 0x000fe200000000ff */
[----:B------:R-:W-:Y:S01]  /*3a40*/  FMUL R33, R33, 1.4426950216293334961 ;  /* 0x3fb8aa3b21217820 */ /* 0x000fe20000400000 */
[----:B------:R-:W3:Y:S01]  /*3a50*/  LDL.LU R7, [R1+0x174] ;  /* 0x0001740001077983 */ /* 0x000ee20000300800 */
[-C--:B--2---:R-:W-:Y:S01]  /*3a60*/  FMUL R88, R88, R17.reuse ;  /* 0x0000001158587220 */ /* 0x084fe20000400000 */
[-C--:B------:R-:W-:Y:S01]  /*3a70*/  FMUL R89, R89, R17.reuse ;  /* 0x0000001159597220 */ /* 0x080fe20000400000 */
[-C--:B------:R-:W-:Y:S01]  /*3a80*/  FMUL R92, R92, R17.reuse ;  /* 0x000000115c5c7220 */ /* 0x080fe20000400000 */
[----:B------:R-:W2:Y:S01]  /*3a90*/  LDL.LU R15, [R1+0x28] ;  /* 0x00002800010f7983 */ /* 0x000ea20000300800 */
[-C--:B------:R-:W-:Y:S01]  /*3aa0*/  FMUL R93, R93, R17.reuse ;  /* 0x000000115d5d7220 */ /* 0x080fe20000400000 */
        /* <DEDUP_REMOVED lines=11> */
[----:B------:R-:W-:Y:S01]  /*3b60*/  FMUL R117, R117, R17 ;  /* 0x0000001175757220 */ /* 0x000fe20000400000 */
[----:B------:R0:W-:Y:S01]  /*3b70*/  STL [R1+0x158], R17 ;  /* 0x0001581101007387 */ /* 0x0001e20000100800 */
[-C--:B-1----:R-:W-:Y:S01]  /*3b80*/  FMUL R90, R90, R14.reuse ;  /* 0x0000000e5a5a7220 */ /* 0x082fe20000400000 */
        /* <DEDUP_REMOVED lines=8> */
[----:B0-----:R-:W3:Y:S01]  /*3c10*/  LDL.LU R17, [R1+0x34] ;  /* 0x0000340001117983 */ /* 0x001ee20000300800 */
        /* <DEDUP_REMOVED lines=8> */
[--C-:B------:R-:W-:Y:S01]  /*3ca0*/  FFMA R34, R34, UR20, -R56.reuse ;  /* 0x0000001422227c23 */ /* 0x100fe20008000838 */
[----:B------:R-:W-:Y:S01]  /*3cb0*/  FFMA R35, R35, UR20, -R56 ;  /* 0x0000001423237c23 */ /* 0x000fe20008000838 */
[----:B------:R1:W-:Y:S06]  /*3cc0*/  MEMBAR.ALL.CTA ;  /* 0x0000000000007992 */ /* 0x0003ec0000008000 */
[----:B-1----:R-:W1:Y:S04]  /*3cd0*/  FENCE.VIEW.ASYNC.S ;  /* 0x00000000000073c6 */ /* 0x002e680000000000 */
[----:B0-----:R-:W3:Y:S01]  /*3ce0*/  LDL.LU R14, [R1+0x38] ;  /* 0x00003800010e7983 */ /* 0x001ee20000300800 */
[----:B------:R-:W-:Y:S01]  /*3cf0*/  FMUL R34, R34, 1.4426950216293334961 ;  /* 0x3fb8aa3b22227820 */ /* 0x000fe20000400000 */
[----:B------:R-:W-:Y:S01]  /*3d00*/  FMUL R35, R35, 1.4426950216293334961 ;  /* 0x3fb8aa3b23237820 */ /* 0x000fe20000400000 */
[----:B------:R-:W0:Y:S08]  /*3d10*/  MUFU.EX2 R33, R33 ;  /* 0x0000002100217308 */ /* 0x000e300000000800 */
[----:B------:R-:W1:Y:S08]  /*3d20*/  MUFU.EX2 R34, R34 ;  /* 0x0000002200227308 */ /* 0x000e700000000800 */
[----:B------:R-:W1:Y:S01]  /*3d30*/  MUFU.EX2 R35, R35 ;  /* 0x0000002300237308 */ /* 0x000e620000000800 */
[----:B------:R-:W-:Y:S01]  /*3d40*/  FADD R13, R31, R13 ;  /* 0x0000000d1f0d7221 */ /* 0x000fe20000000000 */
[----:B------:R-:W-:-:S03]  /*3d50*/  F2FP.F16.F32.PACK_AB R28, R32, R29 ;  /* 0x0000001d201c723e */ /* 0x000fc600000000ff */
[----:B0-----:R-:W-:-:S04]  /*3d60*/  FADD R13, R33, R13 ;  /* 0x0000000d210d7221 */ /* 0x001fc80000000000 */
[----:B-1----:R-:W-:Y:S01]  /*3d70*/  FADD R13, R34, R13 ;  /* 0x0000000d220d7221 */ /* 0x002fe20000000000 */
[----:B------:R-:W-:Y:S02]  /*3d80*/  F2FP.F16.F32.PACK_AB R29, R35, R34 ;  /* 0x00000022231d723e */ /* 0x000fe400000000ff */
[----:B----4-:R-:W-:Y:S02]  /*3d90*/  F2FP.F16.F32.PACK_AB R32, R6, R3 ;  /* 0x000000030620723e */ /* 0x010fe400000000ff */
[----:B------:R-:W4:Y:S04]  /*3da0*/  LDL.LU R6, [R1+0x170] ;  /* 0x0001700001067983 */ /* 0x000f280000300800 */
[----:B------:R-:W4:Y:S01]  /*3db0*/  LDL.LU R3, [R1+0x16c] ;  /* 0x00016c0001037983 */ /* 0x000f220000300800 */
[----:B---3--:R-:W-:-:S03]  /*3dc0*/  F2FP.F16.F32.PACK_AB R34, R17, R14 ;  /* 0x0000000e1122723e */ /* 0x008fc600000000ff */
[----:B------:R0:W-:Y:S04]  /*3dd0*/  STL [R1+0x164], R14 ;  /* 0x0001640e01007387 */ /* 0x0001e80000100800 */
[----:B0-----:R-:W3:Y:S01]  /*3de0*/  LDL.LU R14, [R1+0x40] ;  /* 0x00004000010e7983 */ /* 0x001ee20000300800 */
[--C-:B------:R-:W-:Y:S01]  /*3df0*/  FFMA R71, R71, UR20, -R56.reuse ;  /* 0x0000001447477c23 */ /* 0x100fe20008000838 */
        /* <DEDUP_REMOVED lines=17> */
[----:B------:R-:W-:Y:S01]  /*3f10*/  FFMA R87, R87, UR20, -R56 ;  /* 0x0000001457577c23 */ /* 0x000fe20008000838 */
[----:B------:R-:W-:Y:S01]  /*3f20*/  FMUL R73, R73, 1.4426950216293334961 ;  /* 0x3fb8aa3b49497820 */ /* 0x000fe20000400000 */
[----:B------:R-:W-:Y:S01]  /*3f30*/  FMUL R124, R124, 1.4426950216293334961 ;  /* 0x3fb8aa3b7c7c7820 */ /* 0x000fe20000400000 */
[----:B------:R-:W-:Y:S01]  /*3f40*/  FMUL R61, R77, 1.4426950216293334961 ;  /* 0x3fb8aa3b4d3d7820 */ /* 0x000fe20000400000 */
[----:B------:R-:W-:Y:S01]  /*3f50*/  FMUL R60, R80, 1.4426950216293334961 ;  /* 0x3fb8aa3b503c7820 */ /* 0x000fe20000400000 */
[----:B------:R-:W-:Y:S01]  /*3f60*/  FMUL R57, R81, 1.4426950216293334961 ;  /* 0x3fb8aa3b51397820 */ /* 0x000fe20000400000 */
[----:B------:R-:W-:Y:S01]  /*3f70*/  FMUL R11, R84, 1.4426950216293334961 ;  /* 0x3fb8aa3b540b7820 */ /* 0x000fe20000400000 */
[----:B------:R-:W-:Y:S01]  /*3f80*/  FMUL R85, R85, 1.4426950216293334961 ;  /* 0x3fb8aa3b55557820 */ /* 0x000fe20000400000 */
[----:B------:R-:W-:Y:S01]  /*3f90*/  FMUL R36, R36, 1.4426950216293334961 ;  /* 0x3fb8aa3b24247820 */ /* 0x000fe20000400000 */
[----:B------:R-:W-:Y:S01]  /*3fa0*/  MUFU.EX2 R2, R2 ;  /* 0x0000000200027308 */ /* 0x000fe20000000800 */
[----:B------:R-:W-:-:S02]  /*3fb0*/  F2FP.F16.F32.PACK_AB R40, R23, R122 ;  /* 0x0000007a1728723e */ /* 0x000fc400000000ff */
[----:B------:R-:W-:Y:S02]  /*3fc0*/  F2FP.F16.F32.PACK_AB R44, R120, R121 ;  /* 0x00000079782c723e */ /* 0x000fe400000000ff */
[----:B------:R-:W-:Y:S01]  /*3fd0*/  F2FP.F16.F32.PACK_AB R41, R62, R59 ;  /* 0x0000003b3e29723e */ /* 0x000fe200000000ff */
[----:B------:R-:W-:Y:S06]  /*3fe0*/  BAR.SYNC.DEFER_BLOCKING 0x0 ;  /* 0x0000000000007b1d */ /* 0x000fec0000010000 */
[----:B---3--:R0:W-:Y:S04]  /*3ff0*/  STL [R1+0x168], R14 ;  /* 0x0001680e01007387 */ /* 0x0081e80000100800 */
[----:B0-----:R-:W3:Y:S04]  /*4000*/  LDL.LU R14, [R1+0x44] ;  /* 0x00004400010e7983 */ /* 0x001ee80000300800 */
[----:B------:R0:W-:Y:S04]  /*4010*/  STL [R1+0x160], R17 ;  /* 0x0001601101007387 */ /* 0x0001e80000100800 */
[----:B0-----:R-:W2:Y:S01]  /*4020*/  LDL.LU R17, [R1+0x3c] ;  /* 0x00003c0001117983 */ /* 0x001ea20000300800 */
[----:B---3--:R-:W-:-:S03]  /*4030*/  FADD R18, R14, R18 ;  /* 0x000000120e127221 */ /* 0x008fc60000000000 */
[----:B------:R-:W3:Y:S01]  /*4040*/  LDL.LU R14, [R1+0x168] ;  /* 0x00016800010e7983 */ /* 0x000ee20000300800 */
        /* <DEDUP_REMOVED lines=19> */
[----:B------:R-:W0:Y:S08]  /*4180*/  MUFU.EX2 R125, R73 ;  /* 0x00000049007d7308 */ /* 0x000e300000000800 */
[----:B------:R-:W-:Y:S08]  /*4190*/  MUFU.EX2 R124, R124 ;  /* 0x0000007c007c7308 */ /* 0x000ff00000000800 */
[----:B------:R-:W1:Y:S08]  /*41a0*/  MUFU.EX2 R61, R61 ;  /* 0x0000003d003d7308 */ /* 0x000e700000000800 */
        /* <DEDUP_REMOVED lines=14> */
[----:B------:R4:W1:Y:S08]  /*4290*/  MUFU.EX2 R70, R36 ;  /* 0x0000002400467308 */ /* 0x0008700000000800 */
[----:B------:R-:W1:Y:S08]  /*42a0*/  MUFU.EX2 R21, R21 ;  /* 0x0000001500157308 */ /* 0x000e700000000800 */
[----:B------:R-:W-:Y:S08]  /*42b0*/  MUFU.EX2 R22, R22 ;  /* 0x0000001600167308 */ /* 0x000ff00000000800 */
[----:B------:R-:W1:Y:S08]  /*42c0*/  MUFU.EX2 R71, R71 ;  /* 0x0000004700477308 */ /* 0x000e700000000800 */
[----:B------:R-:W-:Y:S08]  /*42d0*/  MUFU.EX2 R74, R74 ;  /* 0x0000004a004a7308 */ /* 0x000ff00000000800 */
[----:B------:R-:W1:Y:S01]  /*42e0*/  MUFU.EX2 R16, R16 ;  /* 0x0000001000107308 */ /* 0x000e620000000800 */
[----:B---3--:R-:W-:-:S02]  /*42f0*/  FADD R18, R14, R18 ;  /* 0x000000120e127221 */ /* 0x008fc40000000000 */
[----:B------:R-:W3:Y:S02]  /*4300*/  LDL.LU R14, [R1+0x164] ;  /* 0x00016400010e7983 */ /* 0x000ee40000300800 */
[----:B--2---:R-:W-:Y:S02]  /*4310*/  FADD R18, R17, R18 ;  /* 0x0000001211127221 */ /* 0x004fe40000000000 */
[----:B------:R-:W2:Y:S01]  /*4320*/  LDL.LU R17, [R1+0x160] ;  /* 0x0001600001117983 */ /* 0x000ea20000300800 */
[----:B------:R-:W-:Y:S08]  /*4330*/  MUFU.EX2 R10, R10 ;  /* 0x0000000a000a7308 */ /* 0x000ff00000000800 */
[----:B------:R-:W1:Y:S08]  /*4340*/  MUFU.EX2 R0, R0 ;  /* 0x0000000000007308 */ /* 0x000e700000000800 */
[----:B------:R-:W-:Y:S08]  /*4350*/  MUFU.EX2 R8, R86 ;  /* 0x0000005600087308 */ /* 0x000ff00000000800 */
[----:B------:R-:W1:Y:S01]  /*4360*/  MUFU.EX2 R9, R87 ;  /* 0x0000005700097308 */ /* 0x000e620000000800 */
[----:B------:R-:W-:Y:S01]  /*4370*/  F2FP.F16.F32.PACK_AB R27, R33, R31 ;  /* 0x0000001f211b723e */ /* 0x000fe200000000ff */
[----:B------:R-:W-:Y:S01]  /*4380*/  FADD R13, R35, R13 ;  /* 0x0000000d230d7221 */ /* 0x000fe20000000000 */
[----:B----4-:R-:W-:-:S02]  /*4390*/  F2FP.F16.F32.PACK_AB R36, R12, R4 ;  /* 0x000000040c24723e */ /* 0x010fc400000000ff */
[----:B------:R-:W-:Y:S02]  /*43a0*/  F2FP.F16.F32.PACK_AB R38, R19, R15 ;  /* 0x0000000f1326723e */ /* 0x000fe400000000ff */
[----:B------:R-:W-:Y:S02]  /*43b0*/  F2FP.F16.F32.PACK_AB R42, R123, R20 ;  /* 0x000000147b2a723e */ /* 0x000fe400000000ff */
[----:B------:R-:W-:Y:S02]  /*43c0*/  F2FP.F16.F32.PACK_AB R46, R6, R3 ;  /* 0x00000003062e723e */ /* 0x000fe400000000ff */
[----:B0-----:R-:W-:Y:S02]  /*43d0*/  F2FP.F16.F32.PACK_AB R48, R125, R7 ;  /* 0x000000077d30723e */ /* 0x001fe400000000ff */
[----:B-1----:R-:W-:Y:S02]  /*43e0*/  F2FP.F16.F32.PACK_AB R50, R61, R124 ;  /* 0x0000007c3d32723e */ /* 0x002fe400000000ff */
[----:B------:R-:W-:-:S02]  /*43f0*/  F2FP.F16.F32.PACK_AB R52, R57, R60 ;  /* 0x0000003c3934723e */ /* 0x000fc400000000ff */
[----:B------:R-:W-:Y:S02]  /*4400*/  F2FP.F16.F32.PACK_AB R54, R5, R11 ;  /* 0x0000000b0536723e */ /* 0x000fe400000000ff */
[----:B------:R-:W-:Y:S02]  /*4410*/  F2FP.F16.F32.PACK_AB R31, R65, R64 ;  /* 0x00000040411f723e */ /* 0x000fe400000000ff */
[----:B------:R-:W-:Y:S02]  /*4420*/  F2FP.F16.F32.PACK_AB R33, R69, R68 ;  /* 0x000000444521723e */ /* 0x000fe400000000ff */
[----:B------:R-:W-:Y:S02]  /*4430*/  F2FP.F16.F32.PACK_AB R35, R73, R72 ;  /* 0x000000484923723e */ /* 0x000fe400000000ff */
[----:B------:R-:W-:Y:S02]  /*4440*/  F2FP.F16.F32.PACK_AB R37, R77, R76 ;  /* 0x0000004c4d25723e */ /* 0x000fe400000000ff */
[----:B------:R-:W-:-:S02]  /*4450*/  F2FP.F16.F32.PACK_AB R39, R58, R80 ;  /* 0x000000503a27723e */ /* 0x000fc400000000ff */
[----:B------:R-:W-:Y:S02]  /*4460*/  F2FP.F16.F32.PACK_AB R43, R66, R63 ;  /* 0x0000003f422b723e */ /* 0x000fe400000000ff */
[----:B------:R-:W-:Y:S02]  /*4470*/  F2FP.F16.F32.PACK_AB R45, R70, R67 ;  /* 0x00000043462d723e */ /* 0x000fe400000000ff */
[----:B------:R-:W-:Y:S02]  /*4480*/  F2FP.F16.F32.PACK_AB R47, R21, R2 ;  /* 0x00000002152f723e */ /* 0x000fe400000000ff */
[----:B------:R-:W-:Y:S02]  /*4490*/  F2FP.F16.F32.PACK_AB R49, R71, R22 ;  /* 0x000000164731723e */ /* 0x000fe400000000ff */
[----:B------:R-:W-:Y:S02]  /*44a0*/  F2FP.F16.F32.PACK_AB R51, R16, R74 ;  /* 0x0000004a1033723e */ /* 0x000fe400000000ff */
[----:B------:R-:W-:-:S02]  /*44b0*/  F2FP.F16.F32.PACK_AB R53, R0, R10 ;  /* 0x0000000a0035723e */ /* 0x000fc400000000ff */
[----:B------:R-:W-:-:S04]  /*44c0*/  F2FP.F16.F32.PACK_AB R55, R9, R8 ;  /* 0x000000080937723e */ /* 0x000fc800000000ff */
[----:B------:R-:W-:-:S06]  /*44d0*/  WARPGROUP.ARRIVE ;  /* 0x00000000000079c5 */ /* 0x000fcc0000000000 */
[----:B------:R-:W-:Y:S04]  /*44e0*/  HGMMA.64x64x16.F32 R88, R24, gdesc[UR8], R88 ;  /* 0x00e0000818587df0 */ /* 0x000fe80008700858 */
[----:B------:R-:W-:Y:S04]  /*44f0*/  HGMMA.64x64x16.F32 R88, R28, gdesc[UR12], R88 ;  /* 0x00e0000c1c587df0 */ /* 0x000fe80008700858 */
[----:B------:R-:W-:Y:S04]  /*4500*/  HGMMA.64x64x16.F32 R88, R32, gdesc[UR40], R88 ;  /* 0x00e0002820587df0 */ /* 0x000fe80008700858 */
[----:B------:R-:W-:Y:S01]  /*4510*/  HGMMA.64x64x16.F32 R88, R36, gdesc[UR16], R88 ;  /* 0x00e0001024587df0 */ /* 0x000fe20008700858 */
[----:B---3--:R-:W-:-:S02]  /*4520*/  FADD R18, R14, R18 ;  /* 0x000000120e127221 */ /* 0x008fc40000000000 */
[----:B------:R-:W3:Y:S02]  /*4530*/  LDL.LU R14, [R1+0x15c] ;  /* 0x00015c00010e7983 */ /* 0x000ee40000300800 */
[----:B--2---:R-:W-:Y:S02]  /*4540*/  FADD R18, R17, R18 ;  /* 0x0000001211127221 */ /* 0x004fe40000000000 */
[----:B------:R-:W2:Y:S02]  /*4550*/  LDL.LU R17, [R1+0x158] ;  /* 0x0001580001117983 */ /* 0x000ea40000300800 */
[----:B------:R-:W-:Y:S02]  /*4560*/  FADD R18, R4, R18 ;  /* 0x0000001204127221 */ /* 0x000fe40000000000 */
[----:B------:R0:W5:Y:S02]  /*4570*/  LDL.LU R4, [R1+0x154] ;  /* 0x0001540001047983 */ /* 0x0001640000300800 */
[----:B------:R-:W-:-:S02]  /*4580*/  FADD R18, R12, R18 ;  /* 0x000000120c127221 */ /* 0x000fc40000000000 */
[----:B------:R-:W4:Y:S02]  /*4590*/  LDL.LU R12, [R1+0x150] ;  /* 0x00015000010c7983 */ /* 0x000f240000300800 */
[----:B------:R-:W-:-:S04]  /*45a0*/  FADD R18, R15, R18 ;  /* 0x000000120f127221 */ /* 0x000fc80000000000 */
[----:B------:R-:W-:-:S04]  /*45b0*/  FADD R18, R19, R18 ;  /* 0x0000001213127221 */ /* 0x000fc80000000000 */
[----:B------:R-:W-:-:S04]  /*45c0*/  FADD R18, R122, R18 ;  /* 0x000000127a127221 */ /* 0x000fc80000000000 */
[----:B------:R-:W-:-:S04]  /*45d0*/  FADD R18, R23, R18 ;  /* 0x0000001217127221 */ /* 0x000fc80000000000 */
[----:B------:R-:W-:-:S04]  /*45e0*/  FADD R18, R20, R18 ;  /* 0x0000001214127221 */ /* 0x000fc80000000000 */
[----:B------:R-:W-:-:S04]  /*45f0*/  FADD R18, R123, R18 ;  /* 0x000000127b127221 */ /* 0x000fc80000000000 */
[----:B------:R-:W-:-:S04]  /*4600*/  FADD R18, R121, R18 ;  /* 0x0000001279127221 */ /* 0x000fc80000000000 */
[----:B------:R-:W-:Y:S01]  /*4610*/  FADD R18, R120, R18 ;  /* 0x0000001278127221 */ /* 0x000fe20000000000 */
[----:B------:R-:W-:Y:S03]  /*4620*/  HGMMA.64x64x16.F32 R88, R40, gdesc[UR24], R88 ;  /* 0x00e0001828587df0 */ /* 0x000fe60008700858 */
[----:B------:R-:W-:Y:S02]  /*4630*/  FADD R18, R3, R18 ;  /* 0x0000001203127221 */ /* 0x000fe40000000000 */
[----:B------:R0:W5:Y:S02]  /*4640*/  LDL.LU R3, [R1+0x14c] ;  /* 0x00014c0001037983 */ /* 0x0001640000300800 */
[----:B------:R-:W-:Y:S02]  /*4650*/  FADD R18, R6, R18 ;  /* 0x0000001206127221 */ /* 0x000fe40000000000 */
[----:B------:R-:W2:Y:S02]  /*4660*/  LDL.LU R6, [R1+0x148] ;  /* 0x0001480001067983 */ /* 0x000ea40000300800 */
[----:B------:R-:W-:-:S02]  /*4670*/  FADD R18, R7, R18 ;  /* 0x0000001207127221 */ /* 0x000fc40000000000 */
[----:B------:R-:W3:Y:S01]  /*4680*/  LDL.LU R7, [R1+0x144] ;  /* 0x0001440001077983 */ /* 0x000ee20000300800 */
[----:B------:R-:W-:-:S04]  /*4690*/  FADD R13, R64, R13 ;  /* 0x0000000d400d7221 */ /* 0x000fc80000000000 */
[----:B------:R-:W-:Y:S01]  /*46a0*/  FADD R13, R65, R13 ;  /* 0x0000000d410d7221 */ /* 0x000fe20000000000 */
[----:B------:R-:W-:Y:S03]  /*46b0*/  HGMMA.64x64x16.F32 R88, R44, gdesc[UR28], R88 ;  /* 0x00e0001c2c587df0 */ /* 0x000fe60008700858 */
[----:B------:R-:W-:-:S04]  /*46c0*/  FADD R13, R68, R13 ;  /* 0x0000000d440d7221 */ /* 0x000fc80000000000 */
        /* <DEDUP_REMOVED lines=11> */
[----:B------:R-:W-:-:S04]  /*4780*/  FADD R13, R66, R13 ;  /* 0x0000000d420d7221 */ /* 0x000fc80000000000 */
[----:B------:R-:W-:-:S04]  /*4790*/  FADD R13, R67, R13 ;  /* 0x0000000d430d7221 */ /* 0x000fc80000000000 */
[----:B------:R-:W-:-:S04]  /*47a0*/  FADD R13, R70, R13 ;  /* 0x0000000d460d7221 */ /* 0x000fc80000000000 */
[----:B------:R-:W-:-:S04]  /*47b0*/  FADD R13, R2, R13 ;  /* 0x0000000d020d7221 */ /* 0x000fc80000000000 */
[----:B------:R-:W-:Y:S01]  /*47c0*/  FADD R13, R21, R13 ;  /* 0x0000000d150d7221 */ /* 0x000fe20000000000 */
[----:B------:R-:W-:-:S03]  /*47d0*/  FADD R18, R125, R18 ;  /* 0x000000127d127221 */ /* 0x000fc60000000000 */
        /* <DEDUP_REMOVED lines=12> */
[----:B------:R-:W-:-:S04]  /*48a0*/  FADD R13, R8, R13 ;  /* 0x0000000d080d7221 */ /* 0x000fc80000000000 */
[----:B------:R-:W-:Y:S01]  /*48b0*/  FADD R13, R9, R13 ;  /* 0x0000000d090d7221 */ /* 0x000fe20000000000 */
[----:B------:R-:W1:Y:S04]  /*48c0*/  SHFL.BFLY PT, R0, R18, 0x2, 0x1f ;  /* 0x0c401f0012007f89 */ /* 0x000e6800000e0000 */
[----:B------:R-:W0:Y:S01]  /*48d0*/  SHFL.BFLY PT, R2, R13, 0x2, 0x1f ;  /* 0x0c401f000d027f89 */ /* 0x000e2200000e0000 */
[----:B------:R-:W-:Y:S01]  /*48e0*/  HGMMA.64x64x16.F32 R88, R52, gdesc[UR36], R88, gsb0 ;  /* 0x00e0002434587df0 */ /* 0x000fe20008000858 */
[----:B-1----:R-:W-:Y:S01]  /*48f0*/  FADD R0, R18, R0 ;  /* 0x0000000012007221 */ /* 0x002fe20000000000 */
[----:B0-----:R-:W-:-:S04]  /*4900*/  FADD R2, R13, R2 ;  /* 0x000000020d027221 */ /* 0x001fc80000000000 */
[----:B------:R-:W0:Y:S01]  /*4910*/  SHFL.BFLY PT, R5, R0, 0x1, 0x1f ;  /* 0x0c201f0000057f89 */ /* 0x000e2200000e0000 */
[----:B------:R-:W-:-:S03]  /*4920*/  UIADD3 UR6, UR6, 0x80, URZ ;  /* 0x0000008006067890 */ /* 0x000fc6000fffe03f */
[----:B------:R-:W1:Y:S01]  /*4930*/  SHFL.BFLY PT, R8, R2, 0x1, 0x1f ;  /* 0x0c201f0002087f89 */ /* 0x000e6200000e0000 */
[----:B------:R-:W-:-:S06]  /*4940*/  UISETP.GE.AND UP0, UPT, UR6, UR32, UPT ;  /* 0x000000200600728c */ /* 0x000fcc000bf06270 */
[----:B------:R-:W-:Y:S01]  /*4950*/  PLOP3.LUT P0, PT, PT, PT, UP0, 0x80, 0x0 ;  /* 0x000000000000781c */ /* 0x000fe20003f0f008 */
[----:B------:R-:W-:Y:S02]  /*4960*/  ULEA UR4, UR21, UR4, 0x7 ;  /* 0x0000000415047291 */ /* 0x000fe4000f8e383f */
[----:B------:R-:W-:Y:S01]  /*4970*/  ULEA UR5, UR23, UR5, 0x7 ;  /* 0x0000000517057291 */ /* 0x000fe2000f8e383f */
[----:B------:R-:W-:Y:S02]  /*4980*/  IMAD.MOV.U32 R9, RZ, RZ, R56 ;  /* 0x000000ffff097224 */ /* 0x000fe400078e0038 */
[----:B0-----:R-:W-:Y:S01]  /*4990*/  FADD R5, R0, R5 ;  /* 0x0000000500057221 */ /* 0x001fe20000000000 */
[----:B-1----:R-:W-:Y:S01]  /*49a0*/  FADD R8, R2, R8 ;  /* 0x0000000802087221 */ /* 0x002fe20000000000 */
[----:B------:R-:W-:Y:S01]  /*49b0*/  IMAD.MOV.U32 R0, RZ, RZ, R56 ;  /* 0x000000ffff007224 */ /* 0x000fe200078e0038 */
[----:B----4-:R-:W-:Y:S01]  /*49c0*/  MOV R2, R12 ;  /* 0x0000000c00027202 */ /* 0x010fe20000000f00 */
[----:B------:R-:W-:-:S02]  /*49d0*/  WARPGROUP.DEPBAR.LE gsb0, 0x0 ;  /* 0x00008000000079c5 */ /* 0x000fc40000010000 */
[----:B--2---:R-:W-:Y:S01]  /*49e0*/  FFMA R6, R17, R6, R5 ;  /* 0x0000000611067223 */ /* 0x004fe20000000005 */
[----:B------:R-:W-:Y:S01]  /*49f0*/  MOV R5, R12 ;  /* 0x0000000c00057202 */ /* 0x000fe20000000f00 */
[----:B---3--:R-:W-:Y:S01]  /*4a00*/  FFMA R7, R14, R7, R8 ;  /* 0x000000070e077223 */ /* 0x008fe20000000008 */
[----:B------:R-:W-:Y:S06]  /*4a10*/  @!P0 BRA `(.L_x_1) ;  /* 0xffffffd000608947 */ /* 0x000fec000383ffff */
.L_x_0:
[----:B-----5:R-:W-:Y:S01]  /*4a20*/  FMUL R4, R119, 0.25 ;  /* 0x3e80000077047820 */ /* 0x020fe20000400000 */
[----:B------:R-:W-:Y:S01]  /*4a30*/  FSETP.GT.AND P0, PT, |R7|, 8.50705917302346158658e+37, PT ;  /* 0x7e8000000700780b */ /* 0x000fe20003f04200 */
[----:B------:R-:W-:Y:S01]  /*4a40*/  FMUL R3, R118, 0.25 ;  /* 0x3e80000076037820 */ /* 0x000fe20000400000 */
[----:B------:R-:W0:Y:S01]  /*4a50*/  S2R R122, SR_TID.X ;  /* 0x00000000007a7919 */ /* 0x000e220000002100 */
[----:B------:R-:W-:Y:S01]  /*4a60*/  FSETP.GT.AND P1, PT, |R6|, 8.50705917302346158658e+37, PT ;  /* 0x7e8000000600780b */ /* 0x000fe20003f24200 */
[----:B------:R-:W-:Y:S01]  /*4a70*/  FMUL R8, R103, 0.25 ;  /* 0x3e80000067087820 */ /* 0x000fe20000400000 */
[----:B------:R-:W-:Y:S01]  /*4a80*/  FSEL R19, R4, R119, P0 ;  /* 0x0000007704137208 */ /* 0x000fe20000000000 */
[----:B------:R-:W-:Y:S01]  /*4a90*/  FMUL R4, R111, 0.25 ;  /* 0x3e8000006f047820 */ /* 0x000fe20000400000 */
[----:B------:R-:W-:Y:S01]  /*4aa0*/  FSEL R18, R3, R118, P0 ;  /* 0x0000007603127208 */ /* 0x000fe20000000000 */
[----:B------:R-:W-:Y:S01]  /*4ab0*/  FMUL R3, R110, 0.25 ;  /* 0x3e8000006e037820 */ /* 0x000fe20000400000 */
[----:B------:R-:W-:Y:S01]  /*4ac0*/  FMUL R5, R94, 0.25 ;  /* 0x3e8000005e057820 */ /* 0x000fe20000400000 */
[----:B------:R-:W-:Y:S01]  /*4ad0*/  FSEL R11, R8, R103, P0 ;  /* 0x00000067080b7208 */ /* 0x000fe20000000000 */
        /* <DEDUP_REMOVED lines=23> */
[----:B------:R-:W-:Y:S01]  /*4c50*/  FSETP.GEU.AND P4, PT, |R7|, 1.175494350822287508e-38, PT ;  /* 0x008000000700780b */ /* 0x000fe20003f8e200 */
[----:B------:R-:W-:Y:S01]  /*4c60*/  FMUL R9, R6, 8388608 ;  /* 0x4b00000006097820 */ /* 0x000fe20000400000 */
[----:B------:R-:W-:Y:S01]  /*4c70*/  FSEL R105, R4, R105, P1 ;  /* 0x0000006904697208 */ /* 0x000fe20000800000 */
[----:B------:R-:W-:Y:S01]  /*4c80*/  FMUL R4, R101, 0.25 ;  /* 0x3e80000065047820 */ /* 0x000fe20000400000 */
[----:B------:R-:W-:Y:S01]  /*4c90*/  FSEL R89, R8, R89, P1 ;  /* 0x0000005908597208 */ /* 0x000fe20000800000 */
[----:B------:R-:W-:Y:S01]  /*4ca0*/  FMUL R8, R7, 8388608 ;  /* 0x4b00000007087820 */ /* 0x000fe20000400000 */
[----:B------:R-:W-:Y:S01]  /*4cb0*/  FSEL R100, R5, R100, P1 ;  /* 0x0000006405647208 */ /* 0x000fe20000800000 */
[----:B------:R-:W-:Y:S01]  /*4cc0*/  FMUL R5, R92, 0.25 ;  /* 0x3e8000005c057820 */ /* 0x000fe20000400000 */
[----:B------:R-:W-:Y:S01]  /*4cd0*/  FSEL R101, R4, R101, P1 ;  /* 0x0000006504657208 */ /* 0x000fe20000800000 */
[----:B------:R-:W-:Y:S01]  /*4ce0*/  FMUL R4, R93, 0.25 ;  /* 0x3e8000005d047820 */ /* 0x000fe20000400000 */
[----:B------:R-:W-:Y:S01]  /*4cf0*/  FSETP.GEU.AND P3, PT, R7, 1.175494350822287508e-38, PT ;  /* 0x008000000700780b */ /* 0x000fe20003f6e000 */
[----:B------:R-:W-:Y:S01]  /*4d00*/  FMUL R24, R115, 0.25 ;  /* 0x3e80000073187820 */ /* 0x000fe20000400000 */
[----:B------:R-:W-:Y:S01]  /*4d10*/  FSEL R104, R3, R104, P1 ;  /* 0x0000006803687208 */ /* 0x000fe20000800000 */
[----:B------:R-:W-:Y:S01]  /*4d20*/  FMUL R3, R96, 0.25 ;  /* 0x3e80000060037820 */ /* 0x000fe20000400000 */
[----:B------:R-:W-:Y:S01]  /*4d30*/  FSEL R93, R4, R93, P1 ;  /* 0x0000005d045d7208 */ /* 0x000fe20000800000 */
[----:B------:R-:W-:Y:S01]  /*4d40*/  FMUL R29, R114, 0.25 ;  /* 0x3e800000721d7820 */ /* 0x000fe20000400000 */
[----:B0-----:R-:W-:Y:S01]  /*4d50*/  LOP3.LUT R4, R122, 0x7, RZ, 0xc0, !PT ;  /* 0x000000077a047812 */ /* 0x001fe200078ec0ff */
[----:B------:R-:W-:Y:S01]  /*4d60*/  FMUL R16, R107, 0.25 ;  /* 0x3e8000006b107820 */ /* 0x000fe20000400000 */
[----:B------:R-:W-:Y:S01]  /*4d70*/  FSEL R8, R8, R7, !P3 ;  /* 0x0000000708087208 */ /* 0x000fe20005800000 */
[----:B------:R-:W-:Y:S01]  /*4d80*/  @P0 FMUL R7, R7, 0.25 ;  /* 0x3e80000007070820 */ /* 0x000fe20000400000 */
[----:B------:R-:W-:Y:S01]  /*4d90*/  FSEL R92, R5, R92, P1 ;  /* 0x0000005c055c7208 */ /* 0x000fe20000800000 */
[----:B------:R-:W-:Y:S01]  /*4da0*/  FMUL R17, R106, 0.25 ;  /* 0x3e8000006a117820 */ /* 0x000fe20000400000 */
[----:B------:R-:W-:Y:S01]  /*4db0*/  FSEL R96, R3, R96, P1 ;  /* 0x0000006003607208 */ /* 0x000fe20000800000 */
[----:B------:R-:W-:Y:S01]  /*4dc0*/  @!P4 FMUL R7, R7, 16777216 ;  /* 0x4b8000000707c820 */ /* 0x000fe20000400000 */
[----:B------:R-:W-:Y:S01]  /*4dd0*/  LEA R5, R4, UR25, 0x4 ;  /* 0x0000001904057c11 */ /* 0x000fe2000f8e20ff */
[----:B------:R-:W-:Y:S01]  /*4de0*/  FMUL R12, R99, 0.25 ;  /* 0x3e800000630c7820 */ /* 0x000fe20000400000 */
[----:B------:R-:W-:Y:S01]  /*4df0*/  SHF.L.U32 R3, R122, 0x3, RZ ;  /* 0x000000037a037819 */ /* 0x000fe200000006ff */
[----:B------:R-:W-:Y:S01]  /*4e00*/  FMUL R13, R98, 0.25 ;  /* 0x3e800000620d7820 */ /* 0x000fe20000400000 */
[----:B------:R-:W-:Y:S01]  /*4e10*/  FSETP.GEU.AND P2, PT, R6, 1.175494350822287508e-38, PT ;  /* 0x008000000600780b */ /* 0x000fe20003f4e000 */
[----:B------:R-:W-:Y:S01]  /*4e20*/  IMAD R21, R4, -0x8, R5 ;  /* 0xfffffff804157824 */ /* 0x000fe200078e0205 */
[----:B------:R-:W-:Y:S01]  /*4e30*/  LOP3.LUT R34, R3, 0xf80, RZ, 0xc0, !PT ;  /* 0x00000f8003227812 */ /* 0x000fe200078ec0ff */
[----:B------:R-:W-:Y:S01]  /*4e40*/  FMUL R3, R88, 0.25 ;  /* 0x3e80000058037820 */ /* 0x000fe20000400000 */
[C---:B------:R-:W-:Y:S01]  /*4e50*/  IMAD.SHL.U32 R4, R122.reuse, 0x4, RZ ;  /* 0x000000047a047824 */ /* 0x040fe200078e00ff */
[----:B------:R-:W-:Y:S01]  /*4e60*/  LOP3.LUT R36, R122, 0x8, RZ, 0xc0, !PT ;  /* 0x000000087a247812 */ /* 0x000fe200078ec0ff */
[----:B------:R-:W0:Y:S01]  /*4e70*/  MUFU.RCP R7, R7 ;  /* 0x0000000700077308 */ /* 0x000e220000001000 */
[----:B------:R-:W-:Y:S01]  /*4e80*/  FSEL R9, R9, R6, !P2 ;  /* 0x0000000609097208 */ /* 0x000fe20005000000 */
[----:B------:R-:W-:Y:S01]  /*4e90*/  @!P4 FMUL R19, R19, 16777216 ;  /* 0x4b8000001313c820 */ /* 0x000fe20000400000 */
[----:B------:R-:W-:Y:S01]  /*4ea0*/  LEA R5, R36, R5, 0x9 ;  /* 0x0000000524057211 */ /* 0x000fe200078e48ff */
[----:B------:R-:W-:Y:S01]  /*4eb0*/  @!P4 FMUL R18, R18, 16777216 ;  /* 0x4b8000001212c820 */ /* 0x000fe20000400000 */
[----:B------:R-:W-:Y:S01]  /*4ec0*/  FSEL R88, R3, R88, P1 ;  /* 0x0000005803587208 */ /* 0x000fe20000800000 */
[----:B------:R-:W-:Y:S01]  /*4ed0*/  @!P4 FMUL R15, R15, 16777216 ;  /* 0x4b8000000f0fc820 */ /* 0x000fe20000400000 */
[----:B------:R-:W-:Y:S01]  /*4ee0*/  LOP3.LUT R4, R4, 0x3c0, RZ, 0xc0, !PT ;  /* 0x000003c004047812 */ /* 0x000fe200078ec0ff */
[----:B------:R-:W-:Y:S01]  /*4ef0*/  @!P4 FMUL R14, R14, 16777216 ;  /* 0x4b8000000e0ec820 */ /* 0x000fe20000400000 */
[----:B------:R-:W-:Y:S01]  /*4f00*/  IADD3 R3, R9, -0x3f3504f3, RZ ;  /* 0xc0cafb0d09037810 */ /* 0x000fe20007ffe0ff */
[----:B------:R-:W-:Y:S01]  /*4f10*/  @!P4 FMUL R11, R11, 16777216 ;  /* 0x4b8000000b0bc820 */ /* 0x000fe20000400000 */
[----:B------:R-:W-:Y:S01]  /*4f20*/  IADD3 R34, R34, R5, RZ ;  /* 0x0000000522227210 */ /* 0x000fe20007ffe0ff */
[----:B------:R-:W-:Y:S01]  /*4f30*/  @!P4 FMUL R10, R10, 16777216 ;  /* 0x4b8000000a0ac820 */ /* 0x000fe20000400000 */
[----:B------:R-:W-:Y:S01]  /*4f40*/  IADD3 R39, R4, R21, RZ ;  /* 0x0000001504277210 */ /* 0x000fe20007ffe0ff */
[----:B------:R-:W-:Y:S01]  /*4f50*/  @!P4 FMUL R95, R95, 16777216 ;  /* 0x4b8000005f5fc820 */ /* 0x000fe20000400000 */
[----:B------:R-:W-:Y:S01]  /*4f60*/  FSEL R24, R24, R115, P0 ;  /* 0x0000007318187208 */ /* 0x000fe20000000000 */
        /* <DEDUP_REMOVED lines=11> */
[----:B------:R-:W-:Y:S01]  /*5020*/  IADD3 R5, R8, -0x3f3504f3, RZ ;  /* 0xc0cafb0d08057810 */ /* 0x000fe20007ffe0ff */
[----:B------:R-:W-:Y:S01]  /*5030*/  @!P4 FMUL R12, R12, 16777216 ;  /* 0x4b8000000c0cc820 */ /* 0x000fe20000400000 */
[----:B------:R-:W-:Y:S01]  /*5040*/  LOP3.LUT R4, R3, 0xff800000, RZ, 0xc0, !PT ;  /* 0xff80000003047812 */ /* 0x000fe200078ec0ff */
[----:B------:R-:W-:Y:S01]  /*5050*/  @!P4 FMUL R13, R13, 16777216 ;  /* 0x4b8000000d0dc820 */ /* 0x000fe20000400000 */
[----:B------:R-:W-:Y:S01]  /*5060*/  FSEL R41, RZ, -23, P2 ;  /* 0xc1b80000ff297808 */ /* 0x000fe20001000000 */
[----:B------:R-:W-:Y:S01]  /*5070*/  @!P4 FMUL R90, R90, 16777216 ;  /* 0x4b8000005a5ac820 */ /* 0x000fe20000400000 */
[----:B------:R-:W-:Y:S01]  /*5080*/  LOP3.LUT R5, R5, 0xff800000, RZ, 0xc0, !PT ;  /* 0xff80000005057812 */ /* 0x000fe200078ec0ff */
[C---:B0-----:R-:W-:Y:S01]  /*5090*/  FMUL R19, R7.reuse, R19 ;  /* 0x0000001307137220 */ /* 0x041fe20000400000 */
[----:B------:R-:W-:Y:S01]  /*50a0*/  I2FP.F32.S32 R20, R4 ;  /* 0x0000000400147245 */ /* 0x000fe20000201400 */
[----:B------:R-:W-:Y:S01]  /*50b0*/  FMUL R18, R7, R18 ;  /* 0x0000001207127220 */ /* 0x000fe20000400000 */
[----:B------:R-:W-:Y:S01]  /*50c0*/  IADD3 R4, R9, -R4, RZ ;  /* 0x8000000409047210 */ /* 0x000fe20007ffe0ff */
[C---:B------:R-:W-:Y:S01]  /*50d0*/  FMUL R24, R7.reuse, R24 ;  /* 0x0000001807187220 */ /* 0x040fe20000400000 */
[----:B------:R-:W-:Y:S01]  /*50e0*/  FSETP.GEU.AND P0, PT, |R6|, 1.175494350822287508e-38, PT ;  /* 0x008000000600780b */ /* 0x000fe20003f0e200 */
[----:B------:R-:W-:Y:S01]  /*50f0*/  FFMA.FTZ R41, R20, 1.1920928955078125e-07, R41 ;  /* 0x3400000014297823 */ /* 0x000fe20000010029 */
[----:B------:R-:W-:Y:S01]  /*5100*/  I2FP.F32.S32 R21, R5 ;  /* 0x0000000500157245 */ /* 0x000fe20000201400 */
[C---:B------:R-:W-:Y:S01]  /*5110*/  FMUL R29, R7.reuse, R29 ;  /* 0x0000001d071d7220 */ /* 0x040fe20000400000 */
[----:B------:R-:W-:Y:S01]  /*5120*/  LEA.HI R3, R36, R39, RZ, 0x1f ;  /* 0x0000002724037211 */ /* 0x000fe200078ff8ff */
[C---:B------:R-:W-:Y:S01]  /*5130*/  FMUL R15, R7.reuse, R15 ;  /* 0x0000000f070f7220 */ /* 0x040fe20000400000 */
        /* <DEDUP_REMOVED lines=10> */
[----:B------:R-:W-:Y:S01]  /*51e0*/  FMUL R39, R7, R90 ;  /* 0x0000005a07277220 */ /* 0x000fe20000400000 */
[----:B------:R-:W-:-:S02]  /*51f0*/  IMAD.IADD R5, R8, 0x1, -R5 ;  /* 0x0000000108057824 */ /* 0x000fc400078e0a05 */
[----:B------:R-:W-:Y:S01]  /*5200*/  FADD R20, R4, -1 ;  /* 0xbf80000004147421 */ /* 0x000fe20000000000 */
[----:B------:R-:W-:Y:S02]  /*5210*/  IMAD.MOV.U32 R7, RZ, RZ, 0x3dc6b27f ;  /* 0x3dc6b27fff077424 */ /* 0x000fe400078e00ff */
[----:B------:R-:W-:Y:S01]  /*5220*/  @P1 FMUL R6, R6, 0.25 ;  /* 0x3e80000006061820 */ /* 0x000fe20000400000 */
[----:B------:R-:W-:Y:S01]  /*5230*/  FADD R36, R5, -1 ;  /* 0xbf80000005247421 */ /* 0x000fe20000000000 */
[----:B------:R-:W-:Y:S01]  /*5240*/  FSEL R42, RZ, -23, P3 ;  /* 0xc1b80000ff2a7808 */ /* 0x000fe20001800000 */
[-C--:B------:R-:W-:Y:S01]  /*5250*/  FFMA.FTZ R5, R20, R7.reuse, -0.16845393180847167969 ;  /* 0xbe2c7f3014057423 */ /* 0x080fe20000010007 */
[----:B------:R-:W-:Y:S01]  /*5260*/  @!P0 FMUL R6, R6, 16777216 ;  /* 0x4b80000006068820 */ /* 0x000fe20000400000 */
[----:B------:R-:W-:Y:S01]  /*5270*/  FFMA.FTZ R7, R36, R7, -0.16845393180847167969 ;  /* 0xbe2c7f3024077423 */ /* 0x000fe20000010007 */
[----:B------:R-:W-:Y:S01]  /*5280*/  FMUL R26, R117, 0.25 ;  /* 0x3e800000751a7820 */ /* 0x000fe20000400000 */
[----:B------:R-:W-:Y:S01]  /*5290*/  FFMA.FTZ R5, R20, R5, 0.1716887056827545166 ;  /* 0x3e2fcf2a14057423 */ /* 0x000fe20000010005 */
[----:B------:R-:W-:Y:S01]  /*52a0*/  FFMA.FTZ R42, R21, 1.1920928955078125e-07, R42 ;  /* 0x34000000152a7823 */ /* 0x000fe2000001002a */
[----:B------:R-:W-:Y:S01]  /*52b0*/  FFMA.FTZ R7, R36, R7, 0.1716887056827545166 ;  /* 0x3e2fcf2a24077423 */ /* 0x000fe20000010007 */
[----:B------:R-:W0:Y:S01]  /*52c0*/  MUFU.RCP R21, R6 ;  /* 0x0000000600157308 */ /* 0x000e220000001000 */
[----:B------:R-:W-:Y:S01]  /*52d0*/  FFMA.FTZ R5, R20, R5, -0.17900948226451873779 ;  /* 0xbe374e4314057423 */ /* 0x000fe20000010005 */
[----:B------:R-:W-:Y:S01]  /*52e0*/  FMUL R63, R112, 0.25 ;  /* 0x3e800000703f7820 */ /* 0x000fe20000400000 */
[----:B------:R-:W-:Y:S01]  /*52f0*/  FMUL R30, R109, 0.25 ;  /* 0x3e8000006d1e7820 */ /* 0x000fe20000400000 */
[----:B------:R-:W-:Y:S01]  /*5300*/  FFMA.FTZ R7, R36, R7, -0.17900948226451873779 ;  /* 0xbe374e4324077423 */ /* 0x000fe20000010007 */
[----:B------:R-:W-:Y:S01]  /*5310*/  FFMA.FTZ R5, R20, R5, 0.20512372255325317383 ;  /* 0x3e520bf414057423 */ /* 0x000fe20000010005 */
[----:B------:R-:W-:Y:S01]  /*5320*/  FSEL R26, R26, R117, P1 ;  /* 0x000000751a1a7208 */ /* 0x000fe20000800000 */
[----:B------:R-:W-:Y:S01]  /*5330*/  @!P0 FMUL R28, R28, 16777216 ;  /* 0x4b8000001c1c8820 */ /* 0x000fe20000400000 */
[----:B------:R-:W-:Y:S01]  /*5340*/  FSEL R63, R63, R112, P1 ;  /* 0x000000703f3f7208 */ /* 0x000fe20000800000 */
[----:B------:R-:W-:Y:S01]  /*5350*/  FFMA.FTZ R5, R20, R5, -0.24046532809734344482 ;  /* 0xbe763c8b14057423 */ /* 0x000fe20000010005 */
[----:B------:R-:W-:Y:S01]  /*5360*/  FSEL R30, R30, R109, P1 ;  /* 0x0000006d1e1e7208 */ /* 0x000fe20000800000 */
[----:B------:R-:W-:Y:S01]  /*5370*/  FFMA.FTZ R7, R36, R7, 0.20512372255325317383 ;  /* 0x3e520bf424077423 */ /* 0x000fe20000010007 */
[----:B------:R-:W-:Y:S01]  /*5380*/  @!P0 FMUL R26, R26, 16777216 ;  /* 0x4b8000001a1a8820 */ /* 0x000fe20000400000 */
[----:B------:R-:W-:Y:S01]  /*5390*/  FFMA.FTZ R5, R20, R5, 0.28857114911079406738 ;  /* 0x3e93bf9914057423 */ /* 0x000fe20000010005 */
[----:B------:R-:W-:Y:S01]  /*53a0*/  @!P0 FMUL R59, R59, 16777216 ;  /* 0x4b8000003b3b8820 */ /* 0x000fe20000400000 */
        /* <DEDUP_REMOVED lines=13> */
[----:B------:R-:W-:Y:S01]  /*5480*/  BAR.SYNC.DEFER_BLOCKING 0x0 ;  /* 0x0000000000007b1d */ /* 0x000fe20000010000 */
[----:B------:R-:W-:Y:S01]  /*5490*/  FFMA.FTZ R7, R36, R7, -0.24046532809734344482 ;  /* 0xbe763c8b24077423 */ /* 0x000fe20000010007 */
[----:B------:R-:W-:Y:S01]  /*54a0*/  FFMA.FTZ R5, R20, R5, -0.36067417263984680176 ;  /* 0xbeb8aa4914057423 */ /* 0x000fe20000010005 */
[C---:B0-----:R-:W-:Y:S01]  /*54b0*/  FMUL R26, R21.reuse, R26 ;  /* 0x0000001a151a7220 */ /* 0x041fe20000400000 */
        /* <DEDUP_REMOVED lines=15> */
[----:B------:R-:W-:Y:S01]  /*55b0*/  FFMA.FTZ R21, R36, R7, 0.28857114911079406738 ;  /* 0x3e93bf9924157423 */ /* 0x000fe20000010007 */
[----:B------:R-:W-:Y:S01]  /*55c0*/  FFMA.FTZ R7, R20, R5, 0.48089820146560668945 ;  /* 0x3ef6384a14077423 */ /* 0x000fe20000010005 */
[----:B------:R-:W-:Y:S01]  /*55d0*/  ISETP.GE.U32.AND P1, PT, R9, 0x7f800000, PT ;  /* 0x7f8000000900780c */ /* 0x000fe20003f26070 */
[----:B------:R-:W0:Y:S01]  /*55e0*/  LDC R22, c[0x0][0x278] ;  /* 0x00009e00ff167b82 */ /* 0x000e220000000800 */
[----:B------:R-:W-:Y:S01]  /*55f0*/  FFMA.FTZ R21, R36, R21, -0.36067417263984680176 ;  /* 0xbeb8aa4924157423 */ /* 0x000fe20000010015 */
[----:B------:R-:W-:Y:S01]  /*5600*/  FFMA.FTZ R7, R20, R7, -0.72134751081466674805 ;  /* 0xbf38aa3b14077423 */ /* 0x000fe20000010007 */
[----:B------:R-:W-:Y:S01]  /*5610*/  F2FP.F16.F32.PACK_AB R5, R93, R6 ;  /* 0x000000065d05723e */ /* 0x000fe200000000ff */
[----:B------:R-:W1:Y:S01]  /*5620*/  S2R R120, SR_CTAID.X ;  /* 0x0000000000787919 */ /* 0x000e620000002500 */
[----:B------:R-:W-:Y:S01]  /*5630*/  FFMA.FTZ R21, R36, R21, 0.48089820146560668945 ;  /* 0x3ef6384a24157423 */ /* 0x000fe20000010015 */
[----:B------:R-:W-:Y:S01]  /*5640*/  FMUL R7, R20, R7 ;  /* 0x0000000714077220 */ /* 0x000fe20000400000 */
[----:B------:R-:W-:Y:S01]  /*5650*/  F2FP.F16.F32.PACK_AB R4, R4, R43 ;  /* 0x0000002b0404723e */ /* 0x000fe200000000ff */
[----:B------:R-:W-:Y:S01]  /*5660*/  ULDC.64 UR4, c[0x0][0x270] ;  /* 0x00009c0000047ab9 */ /* 0x000fe20000000a00 */
[----:B------:R-:W-:Y:S01]  /*5670*/  FFMA.FTZ R45, R36, R21, -0.72134751081466674805 ;  /* 0xbf38aa3b242d7423 */ /* 0x000fe20000010015 */
[----:B------:R-:W-:Y:S01]  /*5680*/  FMUL R21, R20, R7 ;  /* 0x0000000714157220 */ /* 0x000fe20000400000 */
[----:B------:R-:W-:Y:S01]  /*5690*/  F2FP.F16.F32.PACK_AB R6, R94, R39 ;  /* 0x000000275e06723e */ /* 0x000fe200000000ff */
[----:B------:R-:W-:Y:S01]  /*56a0*/  UIMAD UR4, UR24, UR4, URZ ;  /* 0x00000004180472a4 */ /* 0x000fe2000f8e023f */
[----:B------:R-:W-:Y:S01]  /*56b0*/  F2FP.F16.F32.PACK_AB R7, R95, R40 ;  /* 0x000000285f07723e */ /* 0x000fe200000000ff */
[----:B------:R-:W-:Y:S01]  /*56c0*/  FFMA.FTZ R20, R20, 1.4426950216293334961, R21 ;  /* 0x3fb8aa3b14147823 */ /* 0x000fe20000010015 */
[----:B------:R-:W-:Y:S01]  /*56d0*/  FSETP.NEU.AND P0, PT, R9, RZ, PT ;  /* 0x000000ff0900720b */ /* 0x000fe20003f0d000 */
[C---:B------:R-:W-:Y:S01]  /*56e0*/  FMUL R45, R36.reuse, R45 ;  /* 0x0000002d242d7220 */ /* 0x040fe20000400000 */
[----:B------:R-:W-:Y:S01]  /*56f0*/  SHF.R.U32.HI R25, RZ, 0x8, R122 ;  /* 0x00000008ff197819 */ /* 0x000fe2000001167a */
[----:B------:R2:W-:Y:S01]  /*5700*/  STSM.16.M88.4 [R34], R4 ;  /* 0x0000000422007844 */ /* 0x0005e20000000200 */
[----:B------:R-:W-:Y:S01]  /*5710*/  FADD R41, R41, R20 ;  /* 0x0000001429297221 */ /* 0x000fe20000000000 */
[----:B------:R-:W-:Y:S01]  /*5720*/  @P1 MOV R20, 0x7f800000 ;  /* 0x7f80000000141802 */ /* 0x000fe20000000f00 */
[----:B------:R-:W-:Y:S01]  /*5730*/  FMUL R45, R36, R45 ;  /* 0x0000002d242d7220 */ /* 0x000fe20000400000 */
[----:B------:R-:W-:-:S02]  /*5740*/  SGXT.U32 R25, R25, 0x1 ;  /* 0x000000011919781a */ /* 0x000fc40000000000 */
[----:B------:R-:W-:Y:S01]  /*5750*/  ISETP.GE.U32.AND P2, PT, R8, 0x7f800000, PT ;  /* 0x7f8000000800780c */ /* 0x000fe20003f46070 */
[----:B------:R-:W-:Y:S01]  /*5760*/  @P1 FFMA.FTZ R41, R9, R20, +INF ;  /* 0x7f80000009291423 */ /* 0x000fe20000010014 */
[----:B------:R-:W-:Y:S01]  /*5770*/  F2FP.F16.F32.PACK_AB R9, R101, R52 ;  /* 0x000000346509723e */ /* 0x000fe200000000ff */
[----:B0-----:R-:W-:Y:S02]  /*5780*/  IMAD R25, R25, R22, RZ ;  /* 0x0000001619197224 */ /* 0x001fe400078e02ff */
[----:B------:R-:W-:Y:S01]  /*5790*/  FFMA.FTZ R21, R36, 1.4426950216293334961, R45 ;  /* 0x3fb8aa3b24157823 */ /* 0x000fe2000001002d */
[----:B------:R-:W-:Y:S02]  /*57a0*/  FSETP.NEU.AND P1, PT, R8, RZ, PT ;  /* 0x000000ff0800720b */ /* 0x000fe40003f2d000 */
[----:B------:R-:W-:Y:S01]  /*57b0*/  F2FP.F16.F32.PACK_AB R10, R10, R13 ;  /* 0x0000000d0a0a723e */ /* 0x000fe200000000ff */
[----:B------:R-:W-:Y:S01]  /*57c0*/  FADD R42, R42, R21 ;  /* 0x000000152a2a7221 */ /* 0x000fe20000000000 */
[----:B------:R-:W-:-:S02]  /*57d0*/  LEA R27, R22, R25, 0x1 ;  /* 0x00000019161b7211 */ /* 0x000fc400078e08ff */
[----:B--2---:R-:W-:Y:S02]  /*57e0*/  LOP3.LUT R4, R122, 0x1ff, RZ, 0xc0, !PT ;  /* 0x000001ff7a047812 */ /* 0x004fe400078ec0ff */
[----:B------:R-:W-:Y:S01]  /*57f0*/  LEA R57, R22, R27, 0x1 ;  /* 0x0000001b16397211 */ /* 0x000fe200078e08ff */
[----:B------:R-:W-:Y:S01]  /*5800*/  @P2 IMAD.MOV.U32 R21, RZ, RZ, 0x7f800000 ;  /* 0x7f800000ff152424 */ /* 0x000fe200078e00ff */
[----:B------:R-:W-:Y:S01]  /*5810*/  LEA R52, R4, UR25, 0x4 ;  /* 0x0000001904347c11 */ /* 0x000fe2000f8e20ff */
[----:B------:R-:W-:Y:S01]  /*5820*/  BAR.SYNC.DEFER_BLOCKING 0x0 ;  /* 0x0000000000007b1d */ /* 0x000fe20000010000 */
[----:B------:R-:W-:Y:S01]  /*5830*/  F2FP.F16.F32.PACK_AB R11, R11, R12 ;  /* 0x0000000c0b0b723e */ /* 0x000fe200000000ff */
[----:B------:R-:W-:Y:S01]  /*5840*/  @P2 FFMA.FTZ R42, R8, R21, +INF ;  /* 0x7f800000082a2423 */ /* 0x000fe20000010015 */
[----:B------:R-:W-:Y:S01]  /*5850*/  IMAD R23, R22, 0x2, R57 ;  /* 0x0000000216177824 */ /* 0x000fe200078e0239 */
[----:B------:R-:W-:Y:S02]  /*5860*/  F2FP.F16.F32.PACK_AB R8, R100, R51 ;  /* 0x000000336408723e */ /* 0x000fe400000000ff */
[----:B------:R-:W-:-:S02]  /*5870*/  F2FP.F16.F32.PACK_AB R12, R108, R65 ;  /* 0x000000416c0c723e */ /* 0x000fc400000000ff */
[----:B------:R-:W0:Y:S01]  /*5880*/  LDC.64 R20, c[0x0][0x228] ;  /* 0x00008a00ff147b82 */ /* 0x000e220000000a00 */
[----:B------:R-:W-:Y:S02]  /*5890*/  LEA R32, R22, R23, 0x1 ;  /* 0x0000001716207211 */ /* 0x000fe400078e08ff */
[----:B------:R-:W-:Y:S02]  /*58a0*/  F2FP.F16.F32.PACK_AB R13, R30, R105 ;  /* 0x000000691e0d723e */ /* 0x000fe400000000ff */
[----:B------:R-:W-:Y:S01]  /*58b0*/  F2FP.F16.F32.PACK_AB R14, R14, R17 ;  /* 0x000000110e0e723e */ /* 0x000fe200000000ff */
[----:B------:R-:W-:Y:S01]  /*58c0*/  IMAD R31, R22, 0x2, R32 ;  /* 0x00000002161f7824 */ /* 0x000fe200078e0220 */
[----:B------:R-:W-:Y:S02]  /*58d0*/  F2FP.F16.F32.PACK_AB R15, R15, R16 ;  /* 0x000000100f0f723e */ /* 0x000fe400000000ff */
[----:B------:R-:W-:Y:S02]  /*58e0*/  LOP3.LUT R121, R122, 0xff, RZ, 0xc0, !PT ;  /* 0x000000ff7a797812 */ /* 0x000fe400078ec0ff */
[----:B------:R-:W-:-:S02]  /*58f0*/  LEA R56, R22, R31, 0x1 ;  /* 0x0000001f16387211 */ /* 0x000fc400078e08ff */
[----:B-1----:R-:W-:Y:S02]  /*5900*/  LEA R120, R120, R121, 0x8 ;  /* 0x0000007978787211 */ /* 0x002fe400078e40ff */
[----:B------:R-:W-:Y:S01]  /*5910*/  LEA R55, R22, R56, 0x1 ;  /* 0x0000003816377211 */ /* 0x000fe200078e08ff */
[----:B------:R-:W1:Y:S02]  /*5920*/  LDS.128 R4, [R52] ;  /* 0x0000000034047984 */ /* 0x000e640000000c00 */
[----:B------:R-:W-:Y:S01]  /*5930*/  IMAD R36, R120, UR5, RZ ;  /* 0x0000000578247c24 */ /* 0x000fe2000f8e02ff */
[----:B------:R-:W-:Y:S01]  /*5940*/  USHF.L.U32 UR5, UR4, 0x1, URZ ;  /* 0x0000000104057899 */ /* 0x000fe2000800063f */
[----:B------:R-:W-:Y:S01]  /*5950*/  IMAD R37, R22, 0x2, R55 ;  /* 0x0000000216257824 */ /* 0x000fe200078e0237 */
[----:B------:R-:W-:Y:S01]  /*5960*/  BAR.SYNC.DEFER_BLOCKING 0x0 ;  /* 0x0000000000007b1d */ /* 0x000fe20000010000 */
[----:B------:R-:W-:Y:S01]  /*5970*/  IMAD.SHL.U32 R17, R36, 0x2, RZ ;  /* 0x0000000224117824 */ /* 0x000fe200078e00ff */
[----:B------:R-:W-:Y:S01]  /*5980*/  F2FP.F16.F32.PACK_AB R16, R28, R63 ;  /* 0x0000003f1c10723e */ /* 0x000fe200000000ff */
[----:B------:R-:W-:Y:S01]  /*5990*/  IMAD.HI R36, R36, 0x2, RZ ;  /* 0x0000000224247827 */ /* 0x000fe200078e02ff */
[----:B------:R-:W-:-:S02]  /*59a0*/  LEA R33, R22, R37, 0x1 ;  /* 0x0000002516217211 */ /* 0x000fc400078e08ff */
[----:B0-----:R-:W-:Y:S01]  /*59b0*/  IADD3 R64, P2, P3, R17, UR5, R20 ;  /* 0x0000000511407c10 */ /* 0x001fe2000fb5e014 */
[----:B------:R-:W-:Y:S01]  /*59c0*/  UIMAD.WIDE UR4, UR4, 0x2, URZ ;  /* 0x00000002040478a5 */ /* 0x000fe2000f8e023f */
[----:B------:R-:W-:Y:S01]  /*59d0*/  F2FP.F16.F32.PACK_AB R17, R26, R59 ;  /* 0x0000003b1a11723e */ /* 0x000fe200000000ff */
[----:B------:R-:W-:Y:S01]  /*59e0*/  IMAD R35, R22, 0x2, R33 ;  /* 0x0000000216237824 */ /* 0x000fe200078e0221 */
[----:B------:R-:W-:Y:S02]  /*59f0*/  F2FP.F16.F32.PACK_AB R18, R18, R29 ;  /* 0x0000001d1212723e */ /* 0x000fe400000000ff */
[----:B------:R-:W-:Y:S01]  /*5a00*/  F2FP.F16.F32.PACK_AB R19, R19, R24 ;  /* 0x000000181313723e */ /* 0x000fe200000000ff */
[----:B------:R-:W-:Y:S01]  /*5a10*/  IMAD R54, R22, 0x2, R35 ;  /* 0x0000000216367824 */ /* 0x000fe200078e0223 */
[----:B------:R-:W-:Y:S01]  /*5a20*/  IADD3.X R78, R36, UR5, R21, P2, P3 ;  /* 0x00000005244e7c10 */ /* 0x000fe200097e6415 */
[----:B------:R-:W-:Y:S01]  /*5a30*/  ULDC UR4, c[0x0][0x27c] ;  /* 0x00009f0000047ab9 */ /* 0x000fe20000000800 */
[----:B------:R-:W-:Y:S01]  /*5a40*/  LEA R28, P2, R25, R64, 0x1 ;  /* 0x00000040191c7211 */ /* 0x000fe200078408ff */
[----:B------:R-:W-:Y:S01]  /*5a50*/  UIMAD UR4, UR24, UR4, URZ ;  /* 0x00000004180472a4 */ /* 0x000fe2000f8e023f */
[----:B------:R-:W-:-:S02]  /*5a60*/  LEA R53, R22, R54, 0x1 ;  /* 0x0000003616357211 */ /* 0x000fc400078e08ff */
[----:B------:R-:W-:Y:S01]  /*5a70*/  LEA R26, P4, R27, R64, 0x1 ;  /* 0x000000401b1a7211 */ /* 0x000fe200078808ff */
[----:B------:R-:W-:Y:S01]  /*5a80*/  USHF.L.U32 UR6, UR4, 0x2, URZ ;  /* 0x0000000204067899 */ /* 0x000fe2000800063f */
[C---:B------:R-:W-:Y:S01]  /*5a90*/  LEA R48, R22.reuse, R53, 0x1 ;  /* 0x0000003516307211 */ /* 0x040fe200078e08ff */
[----:B------:R-:W-:Y:S01]  /*5aa0*/  UIMAD.WIDE UR4, UR4, 0x4, URZ ;  /* 0x00000004040478a5 */ /* 0x000fe2000f8e023f */
[----:B------:R-:W-:Y:S01]  /*5ab0*/  STSM.16.M88.4 [R34], R8 ;  /* 0x0000000822007844 */ /* 0x000fe20000000200 */
[----:B------:R-:W-:Y:S01]  /*5ac0*/  BAR.SYNC.DEFER_BLOCKING 0x0 ;  /* 0x0000000000007b1d */ /* 0x000fe20000010000 */
[C---:B------:R-:W-:Y:S02]  /*5ad0*/  LEA R47, R22.reuse, R48, 0x1 ;  /* 0x00000030162f7211 */ /* 0x040fe400078e08ff */
[----:B------:R-:W-:Y:S02]  /*5ae0*/  LEA R24, P3, R57, R64, 0x1 ;  /* 0x0000004039187211 */ /* 0x000fe400078608ff */
[----:B------:R-:W-:-:S02]  /*5af0*/  LEA R44, R22, R47, 0x1 ;  /* 0x0000002f162c7211 */ /* 0x000fc400078e08ff */
[----:B------:R-:W-:Y:S02]  /*5b00*/  LEA.HI.X.SX32 R29, R25, R78, 0x1, P2 ;  /* 0x0000004e191d7211 */ /* 0x000fe400010f0eff */
[C---:B------:R-:W-:Y:S02]  /*5b10*/  LEA R43, R22.reuse, R44, 0x1 ;  /* 0x0000002c162b7211 */ /* 0x040fe400078e08ff */
[-C--:B------:R-:W-:Y:S02]  /*5b20*/  LEA.HI.X.SX32 R27, R27, R78.reuse, 0x1, P4 ;  /* 0x0000004e1b1b7211 */ /* 0x080fe400020f0eff */
[----:B------:R-:W-:Y:S01]  /*5b30*/  LEA.HI.X.SX32 R25, R57, R78, 0x1, P3 ;  /* 0x0000004e39197211 */ /* 0x000fe200018f0eff */
[----:B------:R-:W-:Y:S01]  /*5b40*/  IMAD R38, R22, 0x2, R43 ;  /* 0x0000000216267824 */ /* 0x000fe200078e022b */
[-C--:B------:R-:W-:Y:S02]  /*5b50*/  LEA R20, P6, R23, R64.reuse, 0x1 ;  /* 0x0000004017147211 */ /* 0x080fe400078c08ff */
[----:B------:R-:W-:-:S02]  /*5b60*/  LEA R30, P2, R31, R64, 0x1 ;  /* 0x000000401f1e7211 */ /* 0x000fc400078408ff */
[C---:B------:R-:W-:Y:S02]  /*5b70*/  LEA R39, R22.reuse, R38, 0x1 ;  /* 0x0000002616277211 */ /* 0x040fe400078e08ff */
[----:B------:R-:W-:Y:S02]  /*5b80*/  LEA.HI.X.SX32 R21, R23, R78, 0x1, P6 ;  /* 0x0000004e17157211 */ /* 0x000fe400030f0eff */
[C---:B------:R-:W-:Y:S01]  /*5b90*/  LEA R40, R22.reuse, R39, 0x1 ;  /* 0x0000002716287211 */ /* 0x040fe200078e08ff */
[----:B------:R-:W0:Y:S01]  /*5ba0*/  LDS.128 R8, [R52] ;  /* 0x0000000034087984 */ /* 0x000e220000000c00 */
[----:B------:R-:W-:Y:S03]  /*5bb0*/  BAR.SYNC.DEFER_BLOCKING 0x0 ;  /* 0x0000000000007b1d */ /* 0x000fe60000010000 */
[----:B------:R-:W-:Y:S01]  /*5bc0*/  IMAD R45, R22, 0x2, R40 ;  /* 0x00000002162d7824 */ /* 0x000fe200078e0228 */
[----:B------:R-:W-:-:S02]  /*5bd0*/  LEA R36, P6, R37, R64, 0x1 ;  /* 0x0000004025247211 */ /* 0x000fc400078c08ff */
[-C--:B------:R-:W-:Y:S02]  /*5be0*/  LEA.HI.X.SX32 R31, R31, R78.reuse, 0x1, P2 ;  /* 0x0000004e1f1f7211 */ /* 0x080fe400010f0eff */
[C---:B------:R-:W-:Y:S02]  /*5bf0*/  LEA R46, R22.reuse, R45, 0x1 ;  /* 0x0000002d162e7211 */ /* 0x040fe400078e08ff */
[----:B------:R-:W-:Y:S02]  /*5c00*/  LEA.HI.X.SX32 R37, R37, R78, 0x1, P6 ;  /* 0x0000004e25257211 */ /* 0x000fe400030f0eff */
[----:B------:R-:W-:Y:S02]  /*5c10*/  LEA R49, R22, R46, 0x1 ;  /* 0x0000002e16317211 */ /* 0x000fe400078e08ff */
[----:B------:R-:W-:Y:S02]  /*5c20*/  LEA R62, P6, R48, R64, 0x1 ;  /* 0x00000040303e7211 */ /* 0x000fe400078c08ff */
[----:B------:R-:W-:-:S02]  /*5c30*/  LEA R50, R22, R49, 0x1 ;  /* 0x0000003116327211 */ /* 0x000fc400078e08ff */
[----:B------:R-:W-:Y:S02]  /*5c40*/  LEA.HI.X.SX32 R63, R48, R78, 0x1, P6 ;  /* 0x0000004e303f7211 */ /* 0x000fe400030f0eff */
[----:B------:R-:W-:Y:S01]  /*5c50*/  LEA R74, P6, R39, R64, 0x1 ;  /* 0x00000040274a7211 */ /* 0x000fe200078c08ff */
[C---:B------:R-:W-:Y:S01]  /*5c60*/  IMAD R51, R22.reuse, 0x2, R50 ;  /* 0x0000000216337824 */ /* 0x040fe200078e0232 */
[----:B------:R-:W-:Y:S02]  /*5c70*/  FSEL R41, R41, -INF , P0 ;  /* 0xff80000029297808 */ /* 0x000fe40000000000 */
[----:B------:R-:W-:Y:S01]  /*5c80*/  LEA.HI.X.SX32 R75, R39, R78, 0x1, P6 ;  /* 0x0000004e274b7211 */ /* 0x000fe200030f0eff */
[----:B------:R-:W-:Y:S01]  /*5c90*/  STSM.16.M88.4 [R34], R12 ;  /* 0x0000000c22007844 */ /* 0x000fe20000000200 */
[----:B------:R-:W-:Y:S01]  /*5ca0*/  LEA R60, R22, R51, 0x1 ;  /* 0x00000033163c7211 */ /* 0x000fe200078e08ff */
[----:B------:R-:W-:Y:S01]  /*5cb0*/  BAR.SYNC.DEFER_BLOCKING 0x0 ;  /* 0x0000000000007b1d */ /* 0x000fe20000010000 */
[----:B------:R-:W-:-:S03]  /*5cc0*/  LEA R48, P6, R50, R64, 0x1 ;  /* 0x0000004032307211 */ /* 0x000fc600078c08ff */
[----:B------:R-:W-:-:S05]  /*5cd0*/  IMAD R61, R22, 0x2, R60 ;  /* 0x00000002163d7824 */ /* 0x000fca00078e023c */
[----:B------:R-:W-:-:S04]  /*5ce0*/  LEA R65, R22, R61, 0x1 ;  /* 0x0000003d16417211 */ /* 0x000fc800078e08ff */
[----:B------:R-:W-:-:S04]  /*5cf0*/  LEA R71, R22, R65, 0x1 ;  /* 0x0000004116477211 */ /* 0x000fc800078e08ff */
[----:B------:R-:W-:-:S04]  /*5d00*/  LEA R79, R22, R71, 0x1 ;  /* 0x00000047164f7211 */ /* 0x000fc800078e08ff */
[C---:B------:R-:W-:Y:S01]  /*5d10*/  LEA R83, R22.reuse, R79, 0x1 ;  /* 0x0000004f16537211 */ /* 0x040fe200078e08ff */
[----:B------:R-:W2:Y:S04]  /*5d20*/  LDS.128 R12, [R52] ;  /* 0x00000000340c7984 */ /* 0x000ea80000000c00 */
[----:B------:R-:W-:Y:S01]  /*5d30*/  IMAD R91, R22, 0x2, R83 ;  /* 0x00000002165b7824 */ /* 0x000fe200078e0253 */
[----:B------:R-:W-:Y:S01]  /*5d40*/  BAR.SYNC.DEFER_BLOCKING 0x0 ;  /* 0x0000000000007b1d */ /* 0x000fe20000010000 */
[----:B------:R-:W-:-:S04]  /*5d50*/  LEA R22, P5, R32, R64, 0x1 ;  /* 0x0000004020167211 */ /* 0x000fc800078a08ff */
[----:B------:R-:W-:Y:S02]  /*5d60*/  LEA.HI.X.SX32 R23, R32, R78, 0x1, P5 ;  /* 0x0000004e20177211 */ /* 0x000fe400028f0eff */
[----:B------:R-:W-:-:S04]  /*5d70*/  LEA R32, P5, R33, R64, 0x1 ;  /* 0x0000004021207211 */ /* 0x000fc800078a08ff */
[----:B------:R-:W-:Y:S02]  /*5d80*/  LEA.HI.X.SX32 R33, R33, R78, 0x1, P5 ;  /* 0x0000004e21217211 */ /* 0x000fe400028f0eff */
[----:B------:R-:W-:-:S04]  /*5d90*/  LEA R66, P5, R47, R64, 0x1 ;  /* 0x000000402f427211 */ /* 0x000fc800078a08ff */
[----:B------:R-:W-:Y:S02]  /*5da0*/  LEA.HI.X.SX32 R67, R47, R78, 0x1, P5 ;  /* 0x0000004e2f437211 */ /* 0x000fe400028f0eff */
[----:B------:R-:W-:-:S04]  /*5db0*/  LEA R76, P5, R40, R64, 0x1 ;  /* 0x00000040284c7211 */ /* 0x000fc800078a08ff */
[----:B------:R-:W-:Y:S01]  /*5dc0*/  LEA.HI.X.SX32 R77, R40, R78, 0x1, P5 ;  /* 0x0000004e284d7211 */ /* 0x000fe200028f0eff */
[----:B------:R3:W-:Y:S01]  /*5dd0*/  STSM.16.M88.4 [R34], R16 ;  /* 0x0000001022007844 */ /* 0x0007e20000000200 */
[----:B-1----:R-:W-:Y:S01]  /*5de0*/  PRMT R40, R5, 0x7632, R40 ;  /* 0x0000763205287816 */ /* 0x002fe20000000028 */
[----:B------:R-:W-:Y:S01]  /*5df0*/  BAR.SYNC.DEFER_BLOCKING 0x0 ;  /* 0x0000000000007b1d */ /* 0x000fe20000010000 */
[----:B------:R-:W-:-:S04]  /*5e00*/  LEA R84, P5, R51, R64, 0x1 ;  /* 0x0000004033547211 */ /* 0x000fc800078a08ff */
[----:B------:R-:W-:Y:S02]  /*5e10*/  LEA.HI.X.SX32 R85, R51, R78, 0x1, P5 ;  /* 0x0000004e33557211 */ /* 0x000fe400028f0eff */
[-C--:B------:R-:W-:Y:S02]  /*5e20*/  LEA R70, P5, R79, R64.reuse, 0x1 ;  /* 0x000000404f467211 */ /* 0x080fe400078a08ff */
[CC--:B---3--:R-:W-:Y:S02]  /*5e30*/  LEA R16, P4, R56.reuse, R64.reuse, 0x1 ;  /* 0x0000004038107211 */ /* 0x0c8fe400078808ff */
[----:B------:R-:W-:Y:S02]  /*5e40*/  LEA R18, P3, R55, R64, 0x1 ;  /* 0x0000004037127211 */ /* 0x000fe400078608ff */
[----:B------:R-:W-:Y:S02]  /*5e50*/  LEA.HI.X.SX32 R17, R56, R78, 0x1, P4 ;  /* 0x0000004e38117211 */ /* 0x000fe400020f0eff */
[----:B------:R-:W-:-:S02]  /*5e60*/  LEA R56, P4, R54, R64, 0x1 ;  /* 0x0000004036387211 */ /* 0x000fc400078808ff */
[-C--:B------:R-:W-:Y:S02]  /*5e70*/  LEA.HI.X.SX32 R19, R55, R78.reuse, 0x1, P3 ;  /* 0x0000004e37137211 */ /* 0x080fe400018f0eff */
[----:B------:R-:W-:Y:S01]  /*5e80*/  LEA.HI.X.SX32 R57, R54, R78, 0x1, P4 ;  /* 0x0000004e36397211 */ /* 0x000fe200020f0eff */
[----:B------:R1:W-:Y:S01]  /*5e90*/  STG.E.U16 desc[UR28][R28.64], R4 ;  /* 0x000000041c007986 */ /* 0x0003e2000c10151c */
[-C--:B------:R-:W-:Y:S02]  /*5ea0*/  LEA R54, P4, R43, R64.reuse, 0x1 ;  /* 0x000000402b367211 */ /* 0x080fe400078808ff */
[----:B------:R-:W-:Y:S01]  /*5eb0*/  LEA R58, P3, R53, R64, 0x1 ;  /* 0x00000040353a7211 */ /* 0x000fe200078608ff */
[----:B------:R3:W-:Y:S01]  /*5ec0*/  STG.E.U16 desc[UR28][R26.64], R5 ;  /* 0x000000051a007986 */ /* 0x0007e2000c10151c */
[-C--:B------:R-:W-:Y:S02]  /*5ed0*/  LEA.HI.X.SX32 R55, R43, R78.reuse, 0x1, P4 ;  /* 0x0000004e2b377211 */ /* 0x080fe400020f0eff */
[----:B------:R-:W-:Y:S01]  /*5ee0*/  LEA.HI.X.SX32 R59, R53, R78, 0x1, P3 ;  /* 0x0000004e353b7211 */ /* 0x000fe200018f0eff */
[----:B------:R-:W-:Y:S01]  /*5ef0*/  STG.E.U16 desc[UR28][R24.64], R6 ;  /* 0x0000000618007986 */ /* 0x000fe2000c10151c */
[----:B------:R-:W-:-:S02]  /*5f00*/  PRMT R43, R6, 0x7632, R43 ;  /* 0x00007632062b7816 */ /* 0x000fc4000000002b */
[----:B------:R-:W-:Y:S01]  /*5f10*/  LEA R34, P2, R35, R64, 0x1 ;  /* 0x0000004023227211 */ /* 0x000fe200078408ff */
[----:B------:R-:W4:Y:S01]  /*5f20*/  LDS.128 R24, [R52] ;  /* 0x0000000034187984 */ /* 0x000f220000000c00 */
[----:B-1----:R-:W-:Y:S02]  /*5f30*/  PRMT R29, R4, 0x7632, R29 ;  /* 0x00007632041d7816 */ /* 0x002fe4000000001d */
[----:B------:R-:W-:Y:S01]  /*5f40*/  PRMT R53, R7, 0x7632, R53 ;  /* 0x0000763207357816 */ /* 0x000fe20000000035 */
[----:B------:R-:W-:Y:S01]  /*5f50*/  STG.E.U16 desc[UR28][R20.64], R7 ;  /* 0x0000000714007986 */ /* 0x000fe2000c10151c */
[----:B------:R-:W-:Y:S02]  /*5f60*/  LEA.HI.X.SX32 R35, R35, R78, 0x1, P2 ;  /* 0x0000004e23237211 */ /* 0x000fe400010f0eff */
[----:B------:R-:W-:Y:S01]  /*5f70*/  LEA R68, P2, R44, R64, 0x1 ;  /* 0x000000402c447211 */ /* 0x000fe200078408ff */
[----:B------:R-:W-:Y:S01]  /*5f80*/  STG.E.U16 desc[UR28][R22.64], R29 ;  /* 0x0000001d16007986 */ /* 0x000fe2000c10151c */
[----:B0-----:R-:W-:-:S02]  /*5f90*/  PRMT R4, R8, 0x7632, R4 ;  /* 0x0000763208047816 */ /* 0x001fc40000000004 */
[----:B------:R-:W-:Y:S01]  /*5fa0*/  LEA R72, P3, R38, R64, 0x1 ;  /* 0x0000004026487211 */ /* 0x000fe200078608ff */
[----:B------:R0:W-:Y:S01]  /*5fb0*/  STG.E.U16 desc[UR28][R30.64], R40 ;  /* 0x000000281e007986 */ /* 0x0001e2000c10151c */
[----:B------:R-:W-:Y:S02]  /*5fc0*/  LEA.HI.X.SX32 R69, R44, R78, 0x1, P2 ;  /* 0x0000004e2c457211 */ /* 0x000fe400010f0eff */
[----:B---3--:R-:W-:Y:S01]  /*5fd0*/  PRMT R5, R11, 0x7632, R5 ;  /* 0x000076320b057816 */ /* 0x008fe20000000005 */
[----:B------:R-:W-:Y:S01]  /*5fe0*/  STG.E.U16 desc[UR28][R16.64], R43 ;  /* 0x0000002b10007986 */ /* 0x000fe2000c10151c */
[-C--:B------:R-:W-:Y:S02]  /*5ff0*/  LEA R44, P2, R45, R64.reuse, 0x1 ;  /* 0x000000402d2c7211 */ /* 0x080fe400078408ff */
[----:B------:R-:W-:Y:S01]  /*6000*/  LEA R80, P4, R46, R64, 0x1 ;  /* 0x000000402e507211 */ /* 0x000fe200078808ff */
[----:B------:R-:W-:Y:S01]  /*6010*/  STG.E.U16 desc[UR28][R18.64], R53 ;  /* 0x0000003512007986 */ /* 0x000fe2000c10151c */
[----:B------:R-:W-:-:S02]  /*6020*/  LEA.HI.X.SX32 R73, R38, R78, 0x1, P3 ;  /* 0x0000004e26497211 */ /* 0x000fc400018f0eff */
[----:B------:R-:W-:Y:S01]  /*6030*/  LEA R38, P3, R49, R64, 0x1 ;  /* 0x0000004031267211 */ /* 0x000fe200078608ff */
[----:B------:R-:W-:Y:S01]  /*6040*/  STG.E.U16 desc[UR28][R36.64], R8 ;  /* 0x0000000824007986 */ /* 0x000fe2000c10151c */
[----:B0-----:R-:W-:Y:S02]  /*6050*/  PRMT R31, R9, 0x7632, R31 ;  /* 0x00007632091f7816 */ /* 0x001fe4000000001f */
[----:B------:R-:W-:Y:S01]  /*6060*/  LEA.HI.X.SX32 R45, R45, R78, 0x1, P2 ;  /* 0x0000004e2d2d7211 */ /* 0x000fe200010f0eff */
[----:B------:R0:W-:Y:S01]  /*6070*/  STG.E.U16 desc[UR28][R32.64], R9 ;  /* 0x0000000920007986 */ /* 0x0001e2000c10151c */
[----:B--2---:R-:W-:Y:S02]  /*6080*/  PRMT R22, R12, 0x7632, R22 ;  /* 0x000076320c167816 */ /* 0x004fe40000000016 */
[----:B------:R-:W-:Y:S01]  /*6090*/  LEA R86, P2, R60, R64, 0x1 ;  /* 0x000000403c567211 */ /* 0x000fe200078408ff */
[----:B------:R4:W-:Y:S01]  /*60a0*/  STG.E.U16 desc[UR28][R34.64], R10 ;  /* 0x0000000a22007986 */ /* 0x0009e2000c10151c */
[----:B------:R-:W-:-:S02]  /*60b0*/  LEA.HI.X.SX32 R81, R46, R78, 0x1, P4 ;  /* 0x0000004e2e517211 */ /* 0x000fc400020f0eff */
[----:B------:R-:W-:Y:S01]  /*60c0*/  PRMT R40, R13, 0x7632, R40 ;  /* 0x000076320d287816 */ /* 0x000fe20000000028 */
[----:B------:R-:W-:Y:S01]  /*60d0*/  STG.E.U16 desc[UR28][R56.64], R11 ;  /* 0x0000000b38007986 */ /* 0x000fe2000c10151c */
[----:B------:R-:W-:Y:S02]  /*60e0*/  LEA R88, P4, R61, R64, 0x1 ;  /* 0x000000403d587211 */ /* 0x000fe400078808ff */
[----:B------:R-:W-:Y:S01]  /*60f0*/  LEA.HI.X.SX32 R39, R49, R78, 0x1, P3 ;  /* 0x0000004e31277211 */ /* 0x000fe200018f0eff */
[----:B------:R-:W-:Y:S01]  /*6100*/  STG.E.U16 desc[UR28][R58.64], R4 ;  /* 0x000000043a007986 */ /* 0x000fe2000c10151c */
[----:B0-----:R-:W-:Y:S01]  /*6110*/  PRMT R33, R10, 0x7632, R33 ;  /* 0x000076320a217816 */ /* 0x001fe20000000021 */
[----:B------:R-:W0:Y:S01]  /*6120*/  LDC.64 R8, c[0x0][0x230] ;  /* 0x00008c00ff087b82 */ /* 0x000e220000000a00 */
[----:B------:R-:W-:Y:S01]  /*6130*/  PRMT R19, R14, 0x7632, R19 ;  /* 0x000076320e137816 */ /* 0x000fe20000000013 */
[----:B------:R-:W-:Y:S01]  /*6140*/  STG.E.U16 desc[UR28][R62.64], R31 ;  /* 0x0000001f3e007986 */ /* 0x000fe2000c10151c */
[----:B------:R-:W-:-:S02]  /*6150*/  LEA R46, P3, R65, R64, 0x1 ;  /* 0x00000040412e7211 */ /* 0x000fc400078608ff */
[----:B------:R-:W-:Y:S01]  /*6160*/  LEA.HI.X.SX32 R49, R50, R78, 0x1, P6 ;  /* 0x0000004e32317211 */ /* 0x000fe200030f0eff */
[----:B------:R-:W-:Y:S01]  /*6170*/  STG.E.U16 desc[UR28][R66.64], R33 ;  /* 0x0000002142007986 */ /* 0x000fe2000c10151c */
[----:B------:R-:W-:Y:S02]  /*6180*/  PRMT R6, R15, 0x7632, R6 ;  /* 0x000076320f067816 */ /* 0x000fe40000000006 */
[----:B------:R-:W-:Y:S01]  /*6190*/  LEA R50, P6, R71, R64, 0x1 ;  /* 0x0000004047327211 */ /* 0x000fe200078c08ff */
[----:B------:R1:W-:Y:S01]  /*61a0*/  STG.E.U16 desc[UR28][R68.64], R5 ;  /* 0x0000000544007986 */ /* 0x0003e2000c10151c */
[----:B------:R-:W-:Y:S02]  /*61b0*/  LEA.HI.X.SX32 R87, R60, R78, 0x1, P2 ;  /* 0x0000004e3c577211 */ /* 0x000fe400010f0eff */
[----:B------:R-:W-:Y:S01]  /*61c0*/  LEA R60, P2, R83, R64, 0x1 ;  /* 0x00000040533c7211 */ /* 0x000fe200078408ff */
[----:B------:R-:W-:Y:S01]  /*61d0*/  STG.E.U16 desc[UR28][R54.64], R12 ;  /* 0x0000000c36007986 */ /* 0x000fe2000c10151c */
[----:B------:R-:W-:-:S02]  /*61e0*/  LEA.HI.X.SX32 R89, R61, R78, 0x1, P4 ;  /* 0x0000004e3d597211 */ /* 0x000fc400020f0eff */
[----:B------:R-:W-:Y:S01]  /*61f0*/  LEA R64, P4, R91, R64, 0x1 ;  /* 0x000000405b407211 */ /* 0x000fe200078808ff */
[----:B------:R-:W-:Y:S01]  /*6200*/  STG.E.U16 desc[UR28][R72.64], R13 ;  /* 0x0000000d48007986 */ /* 0x000fe2000c10151c */
[-C--:B------:R-:W-:Y:S02]  /*6210*/  LEA.HI.X.SX32 R47, R65, R78.reuse, 0x1, P3 ;  /* 0x0000004e412f7211 */ /* 0x080fe400018f0eff */
[-C--:B------:R-:W-:Y:S01]  /*6220*/  LEA.HI.X.SX32 R51, R71, R78.reuse, 0x1, P6 ;  /* 0x0000004e47337211 */ /* 0x080fe200030f0eff */
[----:B------:R-:W-:Y:S01]  /*6230*/  STG.E.U16 desc[UR28][R74.64], R14 ;  /* 0x0000000e4a007986 */ /* 0x000fe2000c10151c */
[----:B----4-:R-:W-:Y:S02]  /*6240*/  PRMT R10, R24, 0x7632, R10 ;  /* 0x00007632180a7816 */ /* 0x010fe4000000000a */
[----:B------:R-:W-:Y:S01]  /*6250*/  LEA.HI.X.SX32 R71, R79, R78, 0x1, P5 ;  /* 0x0000004e4f477211 */ /* 0x000fe200028f0eff */
[----:B------:R-:W-:Y:S01]  /*6260*/  STG.E.U16 desc[UR28][R76.64], R15 ;  /* 0x0000000f4c007986 */ /* 0x000fe2000c10151c */
[----:B------:R-:W-:-:S02]  /*6270*/  PRMT R35, R25, 0x7632, R35 ;  /* 0x0000763219237816 */ /* 0x000fc40000000023 */
[-C--:B------:R-:W-:Y:S01]  /*6280*/  LEA.HI.X.SX32 R61, R83, R78.reuse, 0x1, P2 ;  /* 0x0000004e533d7211 */ /* 0x080fe200010f0eff */
[----:B------:R-:W-:Y:S01]  /*6290*/  STG.E.U16 desc[UR28][R44.64], R22 ;  /* 0x000000162c007986 */ /* 0x000fe2000c10151c */
[----:B------:R-:W-:Y:S02]  /*62a0*/  PRMT R30, R26, 0x7632, R30 ;  /* 0x000076321a1e7816 */ /* 0x000fe4000000001e */
[----:B------:R-:W-:Y:S01]  /*62b0*/  LEA.HI.X.SX32 R65, R91, R78, 0x1, P4 ;  /* 0x0000004e5b417211 */ /* 0x000fe200020f0eff */
[----:B------:R-:W-:Y:S01]  /*62c0*/  STG.E.U16 desc[UR28][R80.64], R40 ;  /* 0x0000002850007986 */ /* 0x000fe2000c10151c */
[----:B------:R-:W-:Y:S02]  /*62d0*/  PRMT R32, R27, 0x7632, R32 ;  /* 0x000076321b207816 */ /* 0x000fe40000000020 */
[----:B-1----:R-:W-:Y:S01]  /*62e0*/  FSEL R5, R42, -INF , P1 ;  /* 0xff8000002a057808 */ /* 0x002fe20000800000 */
[----:B------:R-:W-:Y:S01]  /*62f0*/  STG.E.U16 desc[UR28][R38.64], R19 ;  /* 0x0000001326007986 */ /* 0x000fe2000c10151c */
[----:B------:R-:W-:-:S02]  /*6300*/  SHF.L.U32 R4, R122, 0x1, RZ ;  /* 0x000000017a047819 */ /* 0x000fc400000006ff */
[----:B------:R-:W-:Y:S01]  /*6310*/  LOP3.LUT P2, RZ, R122, 0x100, RZ, 0xc0, !PT ;  /* 0x000001007aff7812 */ /* 0x000fe2000784c0ff */
[----:B------:R1:W-:Y:S01]  /*6320*/  STG.E.U16 desc[UR28][R48.64], R6 ;  /* 0x0000000630007986 */ /* 0x0003e2000c10151c */
[----:B------:R-:W-:Y:S01]  /*6330*/  FFMA R7, R5, 0.69314718246459960938, R0 ;  /* 0x3f31721805077823 */ /* 0x000fe20000000000 */
[C---:B------:R-:W-:Y:S01]  /*6340*/  SHF.L.U32 R5, R120.reuse, 0x2, RZ ;  /* 0x0000000278057819 */ /* 0x040fe200000006ff */
[----:B------:R-:W-:Y:S01]  /*6350*/  IMAD.HI R0, R120, 0x4, RZ ;  /* 0x0000000478007827 */ /* 0x000fe200078e02ff */
[----:B------:R2:W-:Y:S04]  /*6360*/  STG.E.U16 desc[UR28][R84.64], R24 ;  /* 0x0000001854007986 */ /* 0x0005e8000c10151c */
[----:B------:R2:W-:Y:S04]  /*6370*/  STG.E.U16 desc[UR28][R86.64], R25 ;  /* 0x0000001956007986 */ /* 0x0005e8000c10151c */
[----:B------:R2:W-:Y:S01]  /*6380*/  STG.E.U16 desc[UR28][R88.64], R26 ;  /* 0x0000001a58007986 */ /* 0x0005e2000c10151c */
[----:B-1----:R-:W-:Y:S01]  /*6390*/  FFMA R6, R41, 0.69314718246459960938, R2 ;  /* 0x3f31721829067823 */ /* 0x002fe20000000002 */
[----:B------:R-:W-:-:S02]  /*63a0*/  LOP3.LUT R2, R4, 0x3f8, RZ, 0xc0, !PT ;  /* 0x000003f804027812 */ /* 0x000fc400078ec0ff */
[----:B------:R2:W-:Y:S01]  /*63b0*/  STG.E.U16 desc[UR28][R46.64], R27 ;  /* 0x0000001b2e007986 */ /* 0x0005e2000c10151c */
[----:B0-----:R-:W-:-:S03]  /*63c0*/  IADD3 R4, P0, P1, R5, UR6, R8 ;  /* 0x0000000605047c10 */ /* 0x001fc6000f91e008 */
[----:B------:R2:W-:Y:S01]  /*63d0*/  STG.E.U16 desc[UR28][R50.64], R10 ;  /* 0x0000000a32007986 */ /* 0x0005e2000c10151c */
[----:B------:R-:W-:-:S03]  /*63e0*/  IADD3.X R5, R0, UR5, R9, P0, P1 ;  /* 0x0000000500057c10 */ /* 0x000fc600087e2409 */
[----:B------:R2:W-:Y:S04]  /*63f0*/  STG.E.U16 desc[UR28][R70.64], R35 ;  /* 0x0000002346007986 */ /* 0x0005e8000c10151c */
[----:B------:R2:W-:Y:S04]  /*6400*/  STG.E.U16 desc[UR28][R60.64], R30 ;  /* 0x0000001e3c007986 */ /* 0x0005e8000c10151c */
[----:B------:R2:W-:Y:S01]  /*6410*/  STG.E.U16 desc[UR28][R64.64], R32 ;  /* 0x0000002040007986 */ /* 0x0005e2000c10151c */
[----:B------:R-:W-:Y:S06]  /*6420*/  BAR.SYNC.DEFER_BLOCKING 0x0 ;  /* 0x0000000000007b1d */ /* 0x000fec0000010000 */
[----:B------:R2:W-:Y:S02]  /*6430*/  STS.64 [R2+UR25], R6 ;  /* 0x0000000602007988 */ /* 0x0005e40008000a19 */
[----:B------:R-:W-:Y:S06]  /*6440*/  BAR.SYNC.DEFER_BLOCKING 0x0 ;  /* 0x0000000000007b1d */ /* 0x000fec0000010000 */
[----:B------:R-:W-:Y:S05]  /*6450*/  @P2 EXIT ;  /* 0x000000000000294d */ /* 0x000fea0003800000 */
[----:B------:R-:W0:Y:S04]  /*6460*/  LDS R3, [R3] ;  /* 0x0000000003037984 */ /* 0x000e280000000800 */
[----:B0-----:R-:W-:Y:S01]  /*6470*/  STG.E desc[UR28][R4.64], R3 ;  /* 0x0000000304007986 */ /* 0x001fe2000c10191c */
[----:B------:R-:W-:Y:S05]  /*6480*/  EXIT ;  /* 0x000000000000794d */ /* 0x000fea0003800000 */
.L_x_2:
[----:B------:R-:W-:-:S00]  /*6490*/  BRA `(.L_x_2) ;  /* 0xfffffffc00fc7947 */ /* 0x000fc0000383ffff */
[----:B------:R-:W-:-:S00]  /*64a0*/  NOP ;  /* 0x0000000000007918 */ /* 0x000fc00000000000 */
        /* <DEDUP_REMOVED lines=13> */
.L_x_3:


//--------------------- .nv.global.init           --------------------------
	.section	.nv.global.init,"aw",@progbits
.nv.global.init:
	.type		_$_str,@object
	.size		_$_str,(.L_0 - _$_str)
_$_str:
        /*0000*/ 	.byte	0x5f, 0x5f, 0x43, 0x55, 0x44, 0x41, 0x5f, 0x46, 0x54, 0x5a, 0x00
.L_0:


//--------------------- .nv.shared.attn_fwd       --------------------------
	.section	.nv.shared.attn_fwd,"aw",@nobits
	.sectionflags	@""
	.align	16
	.zero		1024


//--------------------- .nv.shared.reserved.0     --------------------------
	.section	.nv.shared.reserved.0,"aw",@nobits
	.weak		__nv_reservedSMEM_offset_0_alias
	.size		__nv_reservedSMEM_offset_0_alias, 0, 0
	.other		__nv_reservedSMEM_offset_0_alias,@"STO_CUDA_RESERVED_SHARED STV_DEFAULT"
__nv_reservedSMEM_offset_0_alias:
	.zero		0


//--------------------- .nv.constant0.attn_fwd    --------------------------
	.section	.nv.constant0.attn_fwd,"a",@progbits
	.sectionflags	@""
	.align	4
.nv.constant0.attn_fwd:
	.zero		664


//--------------------- SYMBOLS --------------------------

	.type		.nv.reservedSmem.offset0,@object
	.size		.nv.reservedSmem.offset0,0x4
